	.target	sm_90a

	.elftype	@"ET_EXEC"


//--------------------- .note.nv.tkinfo           --------------------------
	.section	.note.nv.tkinfo,"",@"SHT_NOTE"
	.sectionflags	@"SHF_NOTE_NV_TKINFO"
	.tkinfo
        /*0018*/ 	.word	0x00000002
        /*0030*/ 	.string	""
        /*0030*/ 	.string	"ptxas"
        /*0030*/ 	.string	"Cuda compilation tools, release 13.0, V13.0.88"
        /*0030*/ 	.string	"Build cuda_13.0.r13.0/compiler.36424714_0"
        /*0030*/ 	.string	"-arch sm_90a -m 64 "



//--------------------- .note.nv.cuinfo           --------------------------
	.section	.note.nv.cuinfo,"",@"SHT_NOTE"
	.sectionflags	@"SHF_NOTE_NV_CUINFO"
        /*0018*/ 	.short	0x0002
        /*001a*/ 	.short	0x005a
        /*001c*/ 	.short	0x0082
	.zero		2


//--------------------- .nv.info                  --------------------------
	.section	.nv.info,"",@"SHT_CUDA_INFO"
	.align	4


	//----- nvinfo : EIATTR_REGCOUNT
	.align		4
        /*0000*/ 	.byte	0x04, 0x2f
        /*0002*/ 	.short	(.L_12 - .L_11)
	.align		4
.L_11:
        /*0004*/ 	.word	index@(_ZN7cutlass13device_kernelINS_4gemm6kernel13GemmUniversalIN4cute5tupleIJiiiiEEENS1_10collective13CollectiveMmaINS1_37MainloopSm90TmaGmmaWarpSpecializedFP8ILi14ENS5_IJNS4_1CILi2EEENSA_ILi1EEESC_EEENS1_35KernelTmaWarpSpecializedCooperativeEEENS5_IJNSA_ILi128EEESG_NSA_ILi64EEEEEENS_12float_e5m2_tENS5_IJlSC_lEEESJ_SK_NS4_8TiledMMAINS4_8MMA_AtomIJNS4_4SM904GMMA31MMA_64x128x32_F32E5M2E5M2_SS_TNILNSO_7ScaleInE1ELSQ_1EEEEEENS4_6LayoutISD_NS5_IJSC_NSA_ILi0EEESU_EEEEENS5_IJNS4_10UnderscoreESX_SX_EEEEENS4_13SM90_TMA_LOADENS4_14ComposedLayoutINS4_7SwizzleILi2ELi4ELi3EEENS4_18smem_ptr_flag_bitsILi8EEENST_INS5_IJNSA_ILi8EEESH_EEENS5_IJSH_SC_EEEEEEEvNS4_8identityENS4_23SM90_TMA_LOAD_MULTICASTES1A_vS1B_EENS_8epilogue10collective6detail29Sm90TmaWarpSpecializedAdapterINS1F_15DefaultEpilogueISJ_SK_SK_NS1E_6thread17LinearCombinationISJ_Li1EffLNS1J_9ScaleType4KindE0ELNS_15FloatRoundStyleE2ESJ_EENS1_15EpilogueDefaultEEEEEvvEEEEvNT_6ParamsE)
        /*0008*/ 	.word	0x000000a8


	//----- nvinfo : EIATTR_FRAME_SIZE
	.align		4
.L_12:
        /*000c*/ 	.byte	0x04, 0x11
        /*000e*/ 	.short	(.L_14 - .L_13)
	.align		4
.L_13:
        /*0010*/ 	.word	index@(_ZN7cutlass13device_kernelINS_4gemm6kernel13GemmUniversalIN4cute5tupleIJiiiiEEENS1_10collective13CollectiveMmaINS1_37MainloopSm90TmaGmmaWarpSpecializedFP8ILi14ENS5_IJNS4_1CILi2EEENSA_ILi1EEESC_EEENS1_35KernelTmaWarpSpecializedCooperativeEEENS5_IJNSA_ILi128EEESG_NSA_ILi64EEEEEENS_12float_e5m2_tENS5_IJlSC_lEEESJ_SK_NS4_8TiledMMAINS4_8MMA_AtomIJNS4_4SM904GMMA31MMA_64x128x32_F32E5M2E5M2_SS_TNILNSO_7ScaleInE1ELSQ_1EEEEEENS4_6LayoutISD_NS5_IJSC_NSA_ILi0EEESU_EEEEENS5_IJNS4_10UnderscoreESX_SX_EEEEENS4_13SM90_TMA_LOADENS4_14ComposedLayoutINS4_7SwizzleILi2ELi4ELi3EEENS4_18smem_ptr_flag_bitsILi8EEENST_INS5_IJNSA_ILi8EEESH_EEENS5_IJSH_SC_EEEEEEEvNS4_8identityENS4_23SM90_TMA_LOAD_MULTICASTES1A_vS1B_EENS_8epilogue10collective6detail29Sm90TmaWarpSpecializedAdapterINS1F_15DefaultEpilogueISJ_SK_SK_NS1E_6thread17LinearCombinationISJ_Li1EffLNS1J_9ScaleType4KindE0ELNS_15FloatRoundStyleE2ESJ_EENS1_15EpilogueDefaultEEEEEvvEEEEvNT_6ParamsE)
        /*0014*/ 	.word	0x00000000


	//----- nvinfo : EIATTR_MIN_STACK_SIZE
	.align		4
.L_14:
        /*0018*/ 	.byte	0x04, 0x12
        /*001a*/ 	.short	(.L_16 - .L_15)
	.align		4
.L_15:
        /*001c*/ 	.word	index@(_ZN7cutlass13device_kernelINS_4gemm6kernel13GemmUniversalIN4cute5tupleIJiiiiEEENS1_10collective13CollectiveMmaINS1_37MainloopSm90TmaGmmaWarpSpecializedFP8ILi14ENS5_IJNS4_1CILi2EEENSA_ILi1EEESC_EEENS1_35KernelTmaWarpSpecializedCooperativeEEENS5_IJNSA_ILi128EEESG_NSA_ILi64EEEEEENS_12float_e5m2_tENS5_IJlSC_lEEESJ_SK_NS4_8TiledMMAINS4_8MMA_AtomIJNS4_4SM904GMMA31MMA_64x128x32_F32E5M2E5M2_SS_TNILNSO_7ScaleInE1ELSQ_1EEEEEENS4_6LayoutISD_NS5_IJSC_NSA_ILi0EEESU_EEEEENS5_IJNS4_10UnderscoreESX_SX_EEEEENS4_13SM90_TMA_LOADENS4_14ComposedLayoutINS4_7SwizzleILi2ELi4ELi3EEENS4_18smem_ptr_flag_bitsILi8EEENST_INS5_IJNSA_ILi8EEESH_EEENS5_IJSH_SC_EEEEEEEvNS4_8identityENS4_23SM90_TMA_LOAD_MULTICASTES1A_vS1B_EENS_8epilogue10collective6detail29Sm90TmaWarpSpecializedAdapterINS1F_15DefaultEpilogueISJ_SK_SK_NS1E_6thread17LinearCombinationISJ_Li1EffLNS1J_9ScaleType4KindE0ELNS_15FloatRoundStyleE2ESJ_EENS1_15EpilogueDefaultEEEEEvvEEEEvNT_6ParamsE)
        /*0020*/ 	.word	0x00000000
.L_16:


//--------------------- .nv.compat                --------------------------
	.section	.nv.compat,"",@"SHT_CUDA_COMPAT_INFO"
	.align	4
        /*0000*/ 	.byte	0x02, 0x09, 0x01, 0x00, 0x02, 0x02, 0x04, 0x00, 0x02, 0x05, 0x05, 0x00, 0x03, 0x07, 0x01, 0x01
        /*0010*/ 	.byte	0x02, 0x03, 0x01, 0x00, 0x02, 0x06, 0x01, 0x00, 0x04, 0x0b, 0x08, 0x00, 0x00, 0x00, 0x00, 0x00
        /*0020*/ 	.byte	0x00, 0x00, 0x00, 0x00


//--------------------- .nv.info._ZN7cutlass13device_kernelINS_4gemm6kernel13GemmUniversalIN4cute5tupleIJiiiiEEENS1_10collective13CollectiveMmaINS1_37MainloopSm90TmaGmmaWarpSpecializedFP8ILi14ENS5_IJNS4_1CILi2EEENSA_ILi1EEESC_EEENS1_35KernelTmaWarpSpecializedCooperativeEEENS5_IJNSA_ILi128EEESG_NSA_ILi64EEEEEENS_12float_e5m2_tENS5_IJlSC_lEEESJ_SK_NS4_8TiledMMAINS4_8MMA_AtomIJNS4_4SM904GMMA31MMA_64x128x32_F32E5M2E5M2_SS_TNILNSO_7ScaleInE1ELSQ_1EEEEEENS4_6LayoutISD_NS5_IJSC_NSA_ILi0EEESU_EEEEENS5_IJNS4_10UnderscoreESX_SX_EEEEENS4_13SM90_TMA_LOADENS4_14ComposedLayoutINS4_7SwizzleILi2ELi4ELi3EEENS4_18smem_ptr_flag_bitsILi8EEENST_INS5_IJNSA_ILi8EEESH_EEENS5_IJSH_SC_EEEEEEEvNS4_8identityENS4_23SM90_TMA_LOAD_MULTICASTES1A_vS1B_EENS_8epilogue10collective6detail29Sm90TmaWarpSpecializedAdapterINS1F_15DefaultEpilogueISJ_SK_SK_NS1E_6thread17LinearCombinationISJ_Li1EffLNS1J_9ScaleType4KindE0ELNS_15FloatRoundStyleE2ESJ_EENS1_15EpilogueDefaultEEEEEvvEEEEvNT_6ParamsE --------------------------
	.section	.nv.info._ZN7cutlass13device_kernelINS_4gemm6kernel13GemmUniversalIN4cute5tupleIJiiiiEEENS1_10collective13CollectiveMmaINS1_37MainloopSm90TmaGmmaWarpSpecializedFP8ILi14ENS5_IJNS4_1CILi2EEENSA_ILi1EEESC_EEENS1_35KernelTmaWarpSpecializedCooperativeEEENS5_IJNSA_ILi128EEESG_NSA_ILi64EEEEEENS_12float_e5m2_tENS5_IJlSC_lEEESJ_SK_NS4_8TiledMMAINS4_8MMA_AtomIJNS4_4SM904GMMA31MMA_64x128x32_F32E5M2E5M2_SS_TNILNSO_7ScaleInE1ELSQ_1EEEEEENS4_6LayoutISD_NS5_IJSC_NSA_ILi0EEESU_EEEEENS5_IJNS4_10UnderscoreESX_SX_EEEEENS4_13SM90_TMA_LOADENS4_14ComposedLayoutINS4_7SwizzleILi2ELi4ELi3EEENS4_18smem_ptr_flag_bitsILi8EEENST_INS5_IJNSA_ILi8EEESH_EEENS5_IJSH_SC_EEEEEEEvNS4_8identityENS4_23SM90_TMA_LOAD_MULTICASTES1A_vS1B_EENS_8epilogue10collective6detail29Sm90TmaWarpSpecializedAdapterINS1F_15DefaultEpilogueISJ_SK_SK_NS1E_6thread17LinearCombinationISJ_Li1EffLNS1J_9ScaleType4KindE0ELNS_15FloatRoundStyleE2ESJ_EENS1_15EpilogueDefaultEEEEEvvEEEEvNT_6ParamsE,"",@"SHT_CUDA_INFO"
	.sectionflags	@""
	.align	4


	//----- nvinfo : EIATTR_CUDA_API_VERSION
	.align		4
        /*0000*/ 	.byte	0x04, 0x37
        /*0002*/ 	.short	(.L_18 - .L_17)
.L_17:
        /*0004*/ 	.word	0x00000082


	//----- nvinfo : EIATTR_KPARAM_INFO
	.align		4
.L_18:
        /*0008*/ 	.byte	0x04, 0x17
        /*000a*/ 	.short	(.L_20 - .L_19)
.L_19:
        /*000c*/ 	.word	0x00000000
        /*0010*/ 	.short	0x0000
        /*0012*/ 	.short	0x0070
        /*0014*/ 	.byte	0x00, 0xf0, 0x01, 0x10


	//----- nvinfo : EIATTR_SPARSE_MMA_MASK
	.align		4
.L_20:
        /*0018*/ 	.byte	0x03, 0x50
        /*001a*/ 	.short	0x0000


	//----- nvinfo : EIATTR_MAXREG_COUNT
	.align		4
        /*001c*/ 	.byte	0x03, 0x1b
        /*001e*/ 	.short	0x00a8


	//----- nvinfo : EIATTR_NUM_BARRIERS
	.align		4
        /*0020*/ 	.byte	0x02, 0x4c
        /*0022*/ 	.byte	0x01
	.zero		1


	//----- nvinfo : EIATTR_MERCURY_ISA_VERSION
	.align		4
        /*0024*/ 	.byte	0x03, 0x5f
        /*0026*/ 	.short	0x0101


	//----- nvinfo : EIATTR_INT_WARP_WIDE_INSTR_OFFSETS
	.align		4
        /*0028*/ 	.byte	0x04, 0x31
        /*002a*/ 	.short	(.L_22 - .L_21)


	//   ....[0]....
.L_21:
        /*002c*/ 	.word	0x00000610


	//   ....[1]....
        /*0030*/ 	.word	0x00000640


	//   ....[2]....
        /*0034*/ 	.word	0x000007c0


	//----- nvinfo : EIATTR_COOP_GROUP_MASK_REGIDS
	.align		4
.L_22:
        /*0038*/ 	.byte	0x04, 0x29
        /*003a*/ 	.short	(.L_24 - .L_23)


	//   ....[0]....
.L_23:
        /*003c*/ 	.word	0xffffffff


	//   ....[1]....
        /*0040*/ 	.word	0xffffffff


	//   ....[2]....
        /*0044*/ 	.word	0xffffffff


	//   ....[3]....
        /*0048*/ 	.word	0xffffffff


	//   ....[4]....
        /*004c*/ 	.word	0xffffffff


	//   ....[5]....
        /*0050*/ 	.word	0xffffffff


	//----- nvinfo : EIATTR_COOP_GROUP_INSTR_OFFSETS
	.align		4
.L_24:
        /*0054*/ 	.byte	0x04, 0x28
        /*0056*/ 	.short	(.L_26 - .L_25)


	//   ....[0]....
.L_25:
        /*0058*/ 	.word	0x00000060


	//   ....[1]....
        /*005c*/ 	.word	0x00000070


	//   ....[2]....
        /*0060*/ 	.word	0x00000130


	//   ....[3]....
        /*0064*/ 	.word	0x00000440


	//   ....[4]....
        /*0068*/ 	.word	0x00000960


	//   ....[5]....
        /*006c*/ 	.word	0x000013e0


	//----- nvinfo : EIATTR_REG_RECONFIG
	.align		4
.L_26:
        /*0070*/ 	.byte	0x01, 0x54
	.zero		2


	//----- nvinfo : EIATTR_MBARRIER_INSTR_OFFSETS
	.align		4
        /*0074*/ 	.byte	0x04, 0x39
        /*0076*/ 	.short	(.L_28 - .L_27)


	//   ....[0]....
.L_27:
        /*0078*/ 	.word	0x00000250
        /*007c*/ 	.word	0x000000ff
        /*0080*/ 	.word	0x00000000
        /*0084*/ 	.short	0x0100
        /*0086*/ 	.byte	0x08
	.zero		1


	//   ....[1]....
        /*0088*/ 	.word	0x00000260
        /*008c*/ 	.word	0x000000ff
        /*0090*/ 	.word	0x00000070
        /*0094*/ 	.short	0x0100
        /*0096*/ 	.byte	0x08
	.zero		1


	//   ....[2]....
        /*0098*/ 	.word	0x00000270
        /*009c*/ 	.word	0x000000ff
        /*00a0*/ 	.word	0x00000008
        /*00a4*/ 	.short	0x0100
        /*00a6*/ 	.byte	0x08
	.zero		1


	//   ....[3]....
        /*00a8*/ 	.word	0x00000280
        /*00ac*/ 	.word	0x000000ff
        /*00b0*/ 	.word	0x00000078
        /*00b4*/ 	.short	0x0100
        /*00b6*/ 	.byte	0x08
	.zero		1


	//   ....[4]....
        /*00b8*/ 	.word	0x00000290
        /*00bc*/ 	.word	0x000000ff
        /*00c0*/ 	.word	0x00000010
        /*00c4*/ 	.short	0x0100
        /*00c6*/ 	.byte	0x08
	.zero		1


	//   ....[5]....
        /*00c8*/ 	.word	0x000002a0
        /*00cc*/ 	.word	0x000000ff
        /*00d0*/ 	.word	0x00000080
        /*00d4*/ 	.short	0x0100
        /*00d6*/ 	.byte	0x08
	.zero		1


	//   ....[6]....
        /*00d8*/ 	.word	0x000002b0
        /*00dc*/ 	.word	0x000000ff
        /*00e0*/ 	.word	0x00000018
        /*00e4*/ 	.short	0x0100
        /*00e6*/ 	.byte	0x08
	.zero		1


	//   ....[7]....
        /*00e8*/ 	.word	0x000002c0
        /*00ec*/ 	.word	0x000000ff
        /*00f0*/ 	.word	0x00000088
        /*00f4*/ 	.short	0x0100
        /*00f6*/ 	.byte	0x08
	.zero		1


	//   ....[8]....
        /*00f8*/ 	.word	0x000002d0
        /*00fc*/ 	.word	0x000000ff
        /*0100*/ 	.word	0x00000020
        /*0104*/ 	.short	0x0100
        /*0106*/ 	.byte	0x08
	.zero		1


	//   ....[9]....
        /*0108*/ 	.word	0x000002e0
        /*010c*/ 	.word	0x000000ff
        /*0110*/ 	.word	0x00000090
        /*0114*/ 	.short	0x0100
        /*0116*/ 	.byte	0x08
	.zero		1


	//   ....[10]....
        /*0118*/ 	.word	0x000002f0
        /*011c*/ 	.word	0x000000ff
        /*0120*/ 	.word	0x00000028
        /*0124*/ 	.short	0x0100
        /*0126*/ 	.byte	0x08
	.zero		1


	//   ....[11]....
        /*0128*/ 	.word	0x00000300
        /*012c*/ 	.word	0x000000ff
        /*0130*/ 	.word	0x00000098
        /*0134*/ 	.short	0x0100
        /*0136*/ 	.byte	0x08
	.zero		1


	//   ....[12]....
        /*0138*/ 	.word	0x00000310
        /*013c*/ 	.word	0x000000ff
        /*0140*/ 	.word	0x00000030
        /*0144*/ 	.short	0x0100
        /*0146*/ 	.byte	0x08
	.zero		1


	//   ....[13]....
        /*0148*/ 	.word	0x00000320
        /*014c*/ 	.word	0x000000ff
        /*0150*/ 	.word	0x000000a0
        /*0154*/ 	.short	0x0100
        /*0156*/ 	.byte	0x08
	.zero		1


	//   ....[14]....
        /*0158*/ 	.word	0x00000330
        /*015c*/ 	.word	0x000000ff
        /*0160*/ 	.word	0x00000038
        /*0164*/ 	.short	0x0100
        /*0166*/ 	.byte	0x08
	.zero		1


	//   ....[15]....
        /*0168*/ 	.word	0x00000340
        /*016c*/ 	.word	0x000000ff
        /*0170*/ 	.word	0x000000a8
        /*0174*/ 	.short	0x0100
        /*0176*/ 	.byte	0x08
	.zero		1


	//   ....[16]....
        /*0178*/ 	.word	0x00000350
        /*017c*/ 	.word	0x000000ff
        /*0180*/ 	.word	0x00000040
        /*0184*/ 	.short	0x0100
        /*0186*/ 	.byte	0x08
	.zero		1


	//   ....[17]....
        /*0188*/ 	.word	0x00000360
        /*018c*/ 	.word	0x000000ff
        /*0190*/ 	.word	0x000000b0
        /*0194*/ 	.short	0x0100
        /*0196*/ 	.byte	0x08
	.zero		1


	//   ....[18]....
        /*0198*/ 	.word	0x00000370
        /*019c*/ 	.word	0x000000ff
        /*01a0*/ 	.word	0x00000048
        /*01a4*/ 	.short	0x0100
        /*01a6*/ 	.byte	0x08
	.zero		1


	//   ....[19]....
        /*01a8*/ 	.word	0x00000380
        /*01ac*/ 	.word	0x000000ff
        /*01b0*/ 	.word	0x000000b8
        /*01b4*/ 	.short	0x0100
        /*01b6*/ 	.byte	0x08
	.zero		1


	//   ....[20]....
        /*01b8*/ 	.word	0x00000390
        /*01bc*/ 	.word	0x000000ff
        /*01c0*/ 	.word	0x00000050
        /*01c4*/ 	.short	0x0100
        /*01c6*/ 	.byte	0x08
	.zero		1


	//   ....[21]....
        /*01c8*/ 	.word	0x000003a0
        /*01cc*/ 	.word	0x000000ff
        /*01d0*/ 	.word	0x000000c0
        /*01d4*/ 	.short	0x0100
        /*01d6*/ 	.byte	0x08
	.zero		1


	//   ....[22]....
        /*01d8*/ 	.word	0x000003b0
        /*01dc*/ 	.word	0x000000ff
        /*01e0*/ 	.word	0x00000058
        /*01e4*/ 	.short	0x0100
        /*01e6*/ 	.byte	0x08
	.zero		1


	//   ....[23]....
        /*01e8*/ 	.word	0x000003c0
        /*01ec*/ 	.word	0x000000ff
        /*01f0*/ 	.word	0x000000c8
        /*01f4*/ 	.short	0x0100
        /*01f6*/ 	.byte	0x08
	.zero		1


	//   ....[24]....
        /*01f8*/ 	.word	0x000003d0
        /*01fc*/ 	.word	0x000000ff
        /*0200*/ 	.word	0x00000060
        /*0204*/ 	.short	0x0100
        /*0206*/ 	.byte	0x08
	.zero		1


	//   ....[25]....
        /*0208*/ 	.word	0x000003e0
        /*020c*/ 	.word	0x000000ff
        /*0210*/ 	.word	0x000000d0
        /*0214*/ 	.short	0x0100
        /*0216*/ 	.byte	0x08
	.zero		1


	//   ....[26]....
        /*0218*/ 	.word	0x000003f0
        /*021c*/ 	.word	0x000000ff
        /*0220*/ 	.word	0x00000068
        /*0224*/ 	.short	0x0100
        /*0226*/ 	.byte	0x08
	.zero		1


	//   ....[27]....
        /*0228*/ 	.word	0x00000400
        /*022c*/ 	.word	0x000000ff
        /*0230*/ 	.word	0x000000d8
        /*0234*/ 	.short	0x0100
        /*0236*/ 	.byte	0x08
	.zero		1


	//   ....[28]....
        /*0238*/ 	.word	0x00000850
        /*023c*/ 	.word	0x000000ff
        /*0240*/ 	.word	0x000000f0
        /*0244*/ 	.short	0x0100
        /*0246*/ 	.byte	0x06
	.zero		1


	//   ....[29]....
        /*0248*/ 	.word	0x000008f0
        /*024c*/ 	.word	0x000000ff
        /*0250*/ 	.word	0x000000f8
        /*0254*/ 	.short	0x0100
        /*0256*/ 	.byte	0x06
	.zero		1


	//   ....[30]....
        /*0258*/ 	.word	0x00001910
        /*025c*/ 	.word	0x000000ff
        /*0260*/ 	.word	0x00000000
        /*0264*/ 	.short	0x010a
        /*0266*/ 	.byte	0x06
	.zero		1


	//   ....[31]....
        /*0268*/ 	.word	0x00001950
        /*026c*/ 	.word	0x000000ff
        /*0270*/ 	.word	0x00000000
        /*0274*/ 	.short	0x010a
        /*0276*/ 	.byte	0x06
	.zero		1


	//   ....[32]....
        /*0278*/ 	.word	0x00002280
        /*027c*/ 	.word	0x000000ff
        /*0280*/ 	.word	0x00000000
        /*0284*/ 	.short	0x010a
        /*0286*/ 	.byte	0x0c
	.zero		1


	//   ....[33]....
        /*0288*/ 	.word	0x000022c0
        /*028c*/ 	.word	0x000000ff
        /*0290*/ 	.word	0x00000000
        /*0294*/ 	.short	0x010a
        /*0296*/ 	.byte	0x0c
	.zero		1


	//   ....[34]....
        /*0298*/ 	.word	0x000028f0
        /*029c*/ 	.word	0x0000008c
        /*02a0*/ 	.word	0x00000000
        /*02a4*/ 	.short	0x0101
        /*02a6*/ 	.byte	0x3f
	.zero		1


	//   ....[35]....
        /*02a8*/ 	.word	0x00002fa0
        /*02ac*/ 	.word	0x0000000c
        /*02b0*/ 	.word	0x00000000
        /*02b4*/ 	.short	0x0101
        /*02b6*/ 	.byte	0x3f
	.zero		1


	//   ....[36]....
        /*02b8*/ 	.word	0x000088a0
        /*02bc*/ 	.word	0x00000012
        /*02c0*/ 	.word	0x00000070
        /*02c4*/ 	.short	0x010a
        /*02c6*/ 	.byte	0x3f
	.zero		1


	//   ....[37]....
        /*02c8*/ 	.word	0x00008c20
        /*02cc*/ 	.word	0x00000008
        /*02d0*/ 	.word	0x000000f8
        /*02d4*/ 	.short	0x0101
        /*02d6*/ 	.byte	0x3f
	.zero		1


	//   ....[38]....
        /*02d8*/ 	.word	0x00009340
        /*02dc*/ 	.word	0x00000007
        /*02e0*/ 	.word	0x00000000
        /*02e4*/ 	.short	0x010a
        /*02e6*/ 	.byte	0x3f
	.zero		1


	//   ....[39]....
        /*02e8*/ 	.word	0x000093c0
        /*02ec*/ 	.word	0x00000009
        /*02f0*/ 	.word	0x00000000
        /*02f4*/ 	.short	0x010a
        /*02f6*/ 	.byte	0x3f
	.zero		1


	//   ....[40]....
        /*02f8*/ 	.word	0x00009450
        /*02fc*/ 	.word	0x00000006
        /*0300*/ 	.word	0x00000000
        /*0304*/ 	.short	0x010a
        /*0306*/ 	.byte	0x3f
	.zero		1


	//   ....[41]....
        /*0308*/ 	.word	0x000094e0
        /*030c*/ 	.word	0x00000009
        /*0310*/ 	.word	0x00000000
        /*0314*/ 	.short	0x010a
        /*0316*/ 	.byte	0x3f
	.zero		1


	//   ....[42]....
        /*0318*/ 	.word	0x00009570
        /*031c*/ 	.word	0x00000006
        /*0320*/ 	.word	0x00000000
        /*0324*/ 	.short	0x010a
        /*0326*/ 	.byte	0x3f
	.zero		1


	//   ....[43]....
        /*0328*/ 	.word	0x00009600
        /*032c*/ 	.word	0x00000009
        /*0330*/ 	.word	0x00000000
        /*0334*/ 	.short	0x010a
        /*0336*/ 	.byte	0x3f
	.zero		1


	//   ....[44]....
        /*0338*/ 	.word	0x00009690
        /*033c*/ 	.word	0x00000006
        /*0340*/ 	.word	0x00000000
        /*0344*/ 	.short	0x010a
        /*0346*/ 	.byte	0x3f
	.zero		1


	//   ....[45]....
        /*0348*/ 	.word	0x00009720
        /*034c*/ 	.word	0x00000009
        /*0350*/ 	.word	0x00000000
        /*0354*/ 	.short	0x010a
        /*0356*/ 	.byte	0x3f
	.zero		1


	//   ....[46]....
        /*0358*/ 	.word	0x000097b0
        /*035c*/ 	.word	0x00000006
        /*0360*/ 	.word	0x00000000
        /*0364*/ 	.short	0x010a
        /*0366*/ 	.byte	0x3f
	.zero		1


	//   ....[47]....
        /*0368*/ 	.word	0x00009840
        /*036c*/ 	.word	0x00000009
        /*0370*/ 	.word	0x00000000
        /*0374*/ 	.short	0x010a
        /*0376*/ 	.byte	0x3f
	.zero		1


	//   ....[48]....
        /*0378*/ 	.word	0x000098d0
        /*037c*/ 	.word	0x00000006
        /*0380*/ 	.word	0x00000000
        /*0384*/ 	.short	0x010a
        /*0386*/ 	.byte	0x3f
	.zero		1


	//   ....[49]....
        /*0388*/ 	.word	0x00009960
        /*038c*/ 	.word	0x00000009
        /*0390*/ 	.word	0x00000000
        /*0394*/ 	.short	0x010a
        /*0396*/ 	.byte	0x3f
	.zero		1


	//   ....[50]....
        /*0398*/ 	.word	0x000099f0
        /*039c*/ 	.word	0x00000006
        /*03a0*/ 	.word	0x00000000
        /*03a4*/ 	.short	0x010a
        /*03a6*/ 	.byte	0x3f
	.zero		1


	//   ....[51]....
        /*03a8*/ 	.word	0x00009a80
        /*03ac*/ 	.word	0x00000003
        /*03b0*/ 	.word	0x00000000
        /*03b4*/ 	.short	0x010a
        /*03b6*/ 	.byte	0x3f
	.zero		1


	//   ....[52]....
        /*03b8*/ 	.word	0x00009af0
        /*03bc*/ 	.word	0x0000000d
        /*03c0*/ 	.word	0x00000000
        /*03c4*/ 	.short	0x010a
        /*03c6*/ 	.byte	0x3f
	.zero		1


	//   ....[53]....
        /*03c8*/ 	.word	0x00009b50
        /*03cc*/ 	.word	0x00000091
        /*03d0*/ 	.word	0x00000000
        /*03d4*/ 	.short	0x010a
        /*03d6*/ 	.byte	0x3f
	.zero		1


	//   ....[54]....
        /*03d8*/ 	.word	0x00009c20
        /*03dc*/ 	.word	0x00000012
        /*03e0*/ 	.word	0x00000070
        /*03e4*/ 	.short	0x010a
        /*03e6*/ 	.byte	0x3f
	.zero		1


	//   ....[55]....
        /*03e8*/ 	.word	0x00009cf0
        /*03ec*/ 	.word	0x00000007
        /*03f0*/ 	.word	0x00000000
        /*03f4*/ 	.short	0x010a
        /*03f6*/ 	.byte	0x3f
	.zero		1


	//   ....[56]....
        /*03f8*/ 	.word	0x00009d40
        /*03fc*/ 	.word	0x00000009
        /*0400*/ 	.word	0x00000000
        /*0404*/ 	.short	0x010a
        /*0406*/ 	.byte	0x3f
	.zero		1


	//   ....[57]....
        /*0408*/ 	.word	0x00009d90
        /*040c*/ 	.word	0x00000006
        /*0410*/ 	.word	0x00000000
        /*0414*/ 	.short	0x010a
        /*0416*/ 	.byte	0x3f
	.zero		1


	//   ....[58]....
        /*0418*/ 	.word	0x00009de0
        /*041c*/ 	.word	0x00000009
        /*0420*/ 	.word	0x00000000
        /*0424*/ 	.short	0x010a
        /*0426*/ 	.byte	0x3f
	.zero		1


	//   ....[59]....
        /*0428*/ 	.word	0x00009e30
        /*042c*/ 	.word	0x00000006
        /*0430*/ 	.word	0x00000000
        /*0434*/ 	.short	0x010a
        /*0436*/ 	.byte	0x3f
	.zero		1


	//   ....[60]....
        /*0438*/ 	.word	0x00009e80
        /*043c*/ 	.word	0x00000009
        /*0440*/ 	.word	0x00000000
        /*0444*/ 	.short	0x010a
        /*0446*/ 	.byte	0x3f
	.zero		1


	//   ....[61]....
        /*0448*/ 	.word	0x00009ed0
        /*044c*/ 	.word	0x00000006
        /*0450*/ 	.word	0x00000000
        /*0454*/ 	.short	0x010a
        /*0456*/ 	.byte	0x3f
	.zero		1


	//   ....[62]....
        /*0458*/ 	.word	0x00009f20
        /*045c*/ 	.word	0x00000009
        /*0460*/ 	.word	0x00000000
        /*0464*/ 	.short	0x010a
        /*0466*/ 	.byte	0x3f
	.zero		1


	//   ....[63]....
        /*0468*/ 	.word	0x00009f70
        /*046c*/ 	.word	0x00000006
        /*0470*/ 	.word	0x00000000
        /*0474*/ 	.short	0x010a
        /*0476*/ 	.byte	0x3f
	.zero		1


	//   ....[64]....
        /*0478*/ 	.word	0x00009fc0
        /*047c*/ 	.word	0x00000009
        /*0480*/ 	.word	0x00000000
        /*0484*/ 	.short	0x010a
        /*0486*/ 	.byte	0x3f
	.zero		1


	//   ....[65]....
        /*0488*/ 	.word	0x0000a010
        /*048c*/ 	.word	0x00000006
        /*0490*/ 	.word	0x00000000
        /*0494*/ 	.short	0x010a
        /*0496*/ 	.byte	0x3f
	.zero		1


	//   ....[66]....
        /*0498*/ 	.word	0x0000a060
        /*049c*/ 	.word	0x00000009
        /*04a0*/ 	.word	0x00000000
        /*04a4*/ 	.short	0x010a
        /*04a6*/ 	.byte	0x3f
	.zero		1


	//   ....[67]....
        /*04a8*/ 	.word	0x0000a0b0
        /*04ac*/ 	.word	0x00000006
        /*04b0*/ 	.word	0x00000000
        /*04b4*/ 	.short	0x010a
        /*04b6*/ 	.byte	0x3f
	.zero		1


	//----- nvinfo : EIATTR_NUM_MBARRIERS
	.align		4
.L_28:
        /*04b8*/ 	.byte	0x03, 0x38
        /*04ba*/ 	.short	0x001e


	//----- nvinfo : EIATTR_EXIT_INSTR_OFFSETS
	.align		4
        /*04bc*/ 	.byte	0x04, 0x1c
        /*04be*/ 	.short	(.L_30 - .L_29)


	//   ....[0]....
.L_29:
        /*04c0*/ 	.word	0x00000ac0


	//   ....[1]....
        /*04c4*/ 	.word	0x000012b0


	//   ....[2]....
        /*04c8*/ 	.word	0x00007fc0


	//   ....[3]....
        /*04cc*/ 	.word	0x00008520


	//   ....[4]....
        /*04d0*/ 	.word	0x00009ad0


	//----- nvinfo : EIATTR_MAX_THREADS
	.align		4
.L_30:
        /*04d4*/ 	.byte	0x04, 0x05
        /*04d6*/ 	.short	(.L_32 - .L_31)
.L_31:
        /*04d8*/ 	.word	0x00000180
        /*04dc*/ 	.word	0x00000001
        /*04e0*/ 	.word	0x00000001


	//----- nvinfo : EIATTR_CRS_STACK_SIZE
	.align		4
.L_32:
        /*04e4*/ 	.byte	0x04, 0x1e
        /*04e6*/ 	.short	(.L_34 - .L_33)
.L_33:
        /*04e8*/ 	.word	0x00000000


	//----- nvinfo : EIATTR_CBANK_PARAM_SIZE
	.align		4
.L_34:
        /*04ec*/ 	.byte	0x03, 0x19
        /*04ee*/ 	.short	0x0470


	//----- nvinfo : EIATTR_PARAM_CBANK
	.align		4
        /*04f0*/ 	.byte	0x04, 0x0a
        /*04f2*/ 	.short	(.L_36 - .L_35)
	.align		4
.L_35:
        /*04f4*/ 	.word	index@(.nv.constant0._ZN7cutlass13device_kernelINS_4gemm6kernel13GemmUniversalIN4cute5tupleIJiiiiEEENS1_10collective13CollectiveMmaINS1_37MainloopSm90TmaGmmaWarpSpecializedFP8ILi14ENS5_IJNS4_1CILi2EEENSA_ILi1EEESC_EEENS1_35KernelTmaWarpSpecializedCooperativeEEENS5_IJNSA_ILi128EEESG_NSA_ILi64EEEEEENS_12float_e5m2_tENS5_IJlSC_lEEESJ_SK_NS4_8TiledMMAINS4_8MMA_AtomIJNS4_4SM904GMMA31MMA_64x128x32_F32E5M2E5M2_SS_TNILNSO_7ScaleInE1ELSQ_1EEEEEENS4_6LayoutISD_NS5_IJSC_NSA_ILi0EEESU_EEEEENS5_IJNS4_10UnderscoreESX_SX_EEEEENS4_13SM90_TMA_LOADENS4_14ComposedLayoutINS4_7SwizzleILi2ELi4ELi3EEENS4_18smem_ptr_flag_bitsILi8EEENST_INS5_IJNSA_ILi8EEESH_EEENS5_IJSH_SC_EEEEEEEvNS4_8identityENS4_23SM90_TMA_LOAD_MULTICASTES1A_vS1B_EENS_8epilogue10collective6detail29Sm90TmaWarpSpecializedAdapterINS1F_15DefaultEpilogueISJ_SK_SK_NS1E_6thread17LinearCombinationISJ_Li1EffLNS1J_9ScaleType4KindE0ELNS_15FloatRoundStyleE2ESJ_EENS1_15EpilogueDefaultEEEEEvvEEEEvNT_6ParamsE)
        /*04f8*/ 	.short	0x0210
        /*04fa*/ 	.short	0x0470


	//----- nvinfo : EIATTR_SW_WAR
	.align		4
.L_36:
        /*04fc*/ 	.byte	0x04, 0x36
        /*04fe*/ 	.short	(.L_38 - .L_37)
.L_37:
        /*0500*/ 	.word	0x00000008
.L_38:


//--------------------- .nv.callgraph             --------------------------
	.section	.nv.callgraph,"",@"SHT_CUDA_CALLGRAPH"
	.align	4
	.sectionentsize	8
	.align		4
        /*0000*/ 	.word	0x00000000
	.align		4
        /*0004*/ 	.word	0xffffffff
	.align		4
        /*0008*/ 	.word	0x00000000
	.align		4
        /*000c*/ 	.word	0xfffffffe
	.align		4
        /*0010*/ 	.word	0x00000000
	.align		4
        /*0014*/ 	.word	0xfffffffd
	.align		4
        /*0018*/ 	.word	0x00000000
	.align		4
        /*001c*/ 	.word	0xfffffffc


//--------------------- .nv.constant4             --------------------------
	.section	.nv.constant4,"a",@progbits
	.align	8
	.align		8
.nv.constant4:
        /*0000*/ 	.dword	_ZN40_INTERNAL_546a83e4_4_k_cu_2d806c4e_197454cuda3std3__45__cpo5beginE
	.align		8
        /*0008*/ 	.dword	_ZN40_INTERNAL_546a83e4_4_k_cu_2d806c4e_197454cuda3std3__45__cpo3endE
	.align		8
        /*0010*/ 	.dword	_ZN40_INTERNAL_546a83e4_4_k_cu_2d806c4e_197454cuda3std3__45__cpo6cbeginE
	.align		8
        /*0018*/ 	.dword	_ZN40_INTERNAL_546a83e4_4_k_cu_2d806c4e_197454cuda3std3__45__cpo4cendE
	.align		8
        /*0020*/ 	.dword	_ZN40_INTERNAL_546a83e4_4_k_cu_2d806c4e_197454cuda3std3__442_GLOBAL__N__546a83e4_4_k_cu_2d806c4e_197456ignoreE
	.align		8
        /*0028*/ 	.dword	_ZN40_INTERNAL_546a83e4_4_k_cu_2d806c4e_197454cuda3std3__419piecewise_constructE
	.align		8
        /*0030*/ 	.dword	_ZN40_INTERNAL_546a83e4_4_k_cu_2d806c4e_197454cuda3std3__48in_placeE
	.align		8
        /*0038*/ 	.dword	_ZN40_INTERNAL_546a83e4_4_k_cu_2d806c4e_197454cuda3std6ranges3__45__cpo4swapE
	.align		8
        /*0040*/ 	.dword	_ZN40_INTERNAL_546a83e4_4_k_cu_2d806c4e_197454cuda3std6ranges3__45__cpo9iter_moveE
	.align		8
        /*0048*/ 	.dword	_ZN40_INTERNAL_546a83e4_4_k_cu_2d806c4e_197454cute7productE
	.align		8
        /*0050*/ 	.dword	_ZN40_INTERNAL_546a83e4_4_k_cu_2d806c4e_197454cute1_E


//--------------------- .text._ZN7cutlass13device_kernelINS_4gemm6kernel13GemmUniversalIN4cute5tupleIJiiiiEEENS1_10collective13CollectiveMmaINS1_37MainloopSm90TmaGmmaWarpSpecializedFP8ILi14ENS5_IJNS4_1CILi2EEENSA_ILi1EEESC_EEENS1_35KernelTmaWarpSpecializedCooperativeEEENS5_IJNSA_ILi128EEESG_NSA_ILi64EEEEEENS_12float_e5m2_tENS5_IJlSC_lEEESJ_SK_NS4_8TiledMMAINS4_8MMA_AtomIJNS4_4SM904GMMA31MMA_64x128x32_F32E5M2E5M2_SS_TNILNSO_7ScaleInE1ELSQ_1EEEEEENS4_6LayoutISD_NS5_IJSC_NSA_ILi0EEESU_EEEEENS5_IJNS4_10UnderscoreESX_SX_EEEEENS4_13SM90_TMA_LOADENS4_14ComposedLayoutINS4_7SwizzleILi2ELi4ELi3EEENS4_18smem_ptr_flag_bitsILi8EEENST_INS5_IJNSA_ILi8EEESH_EEENS5_IJSH_SC_EEEEEEEvNS4_8identityENS4_23SM90_TMA_LOAD_MULTICASTES1A_vS1B_EENS_8epilogue10collective6detail29Sm90TmaWarpSpecializedAdapterINS1F_15DefaultEpilogueISJ_SK_SK_NS1E_6thread17LinearCombinationISJ_Li1EffLNS1J_9ScaleType4KindE0ELNS_15FloatRoundStyleE2ESJ_EENS1_15EpilogueDefaultEEEEEvvEEEEvNT_6ParamsE --------------------------
	.section	.text._ZN7cutlass13device_kernelINS_4gemm6kernel13GemmUniversalIN4cute5tupleIJiiiiEEENS1_10collective13CollectiveMmaINS1_37MainloopSm90TmaGmmaWarpSpecializedFP8ILi14ENS5_IJNS4_1CILi2EEENSA_ILi1EEESC_EEENS1_35KernelTmaWarpSpecializedCooperativeEEENS5_IJNSA_ILi128EEESG_NSA_ILi64EEEEEENS_12float_e5m2_tENS5_IJlSC_lEEESJ_SK_NS4_8TiledMMAINS4_8MMA_AtomIJNS4_4SM904GMMA31MMA_64x128x32_F32E5M2E5M2_SS_TNILNSO_7ScaleInE1ELSQ_1EEEEEENS4_6LayoutISD_NS5_IJSC_NSA_ILi0EEESU_EEEEENS5_IJNS4_10UnderscoreESX_SX_EEEEENS4_13SM90_TMA_LOADENS4_14ComposedLayoutINS4_7SwizzleILi2ELi4ELi3EEENS4_18smem_ptr_flag_bitsILi8EEENST_INS5_IJNSA_ILi8EEESH_EEENS5_IJSH_SC_EEEEEEEvNS4_8identityENS4_23SM90_TMA_LOAD_MULTICASTES1A_vS1B_EENS_8epilogue10collective6detail29Sm90TmaWarpSpecializedAdapterINS1F_15DefaultEpilogueISJ_SK_SK_NS1E_6thread17LinearCombinationISJ_Li1EffLNS1J_9ScaleType4KindE0ELNS_15FloatRoundStyleE2ESJ_EENS1_15EpilogueDefaultEEEEEvvEEEEvNT_6ParamsE,"ax",@progbits
	.align	128
.text._ZN7cutlass13device_kernelINS_4gemm6kernel13GemmUniversalIN4cute5tupleIJiiiiEEENS1_10collective13CollectiveMmaINS1_37MainloopSm90TmaGmmaWarpSpecializedFP8ILi14ENS5_IJNS4_1CILi2EEENSA_ILi1EEESC_EEENS1_35KernelTmaWarpSpecializedCooperativeEEENS5_IJNSA_ILi128EEESG_NSA_ILi64EEEEEENS_12float_e5m2_tENS5_IJlSC_lEEESJ_SK_NS4_8TiledMMAINS4_8MMA_AtomIJNS4_4SM904GMMA31MMA_64x128x32_F32E5M2E5M2_SS_TNILNSO_7ScaleInE1ELSQ_1EEEEEENS4_6LayoutISD_NS5_IJSC_NSA_ILi0EEESU_EEEEENS5_IJNS4_10UnderscoreESX_SX_EEEEENS4_13SM90_TMA_LOADENS4_14ComposedLayoutINS4_7SwizzleILi2ELi4ELi3EEENS4_18smem_ptr_flag_bitsILi8EEENST_INS5_IJNSA_ILi8EEESH_EEENS5_IJSH_SC_EEEEEEEvNS4_8identityENS4_23SM90_TMA_LOAD_MULTICASTES1A_vS1B_EENS_8epilogue10collective6detail29Sm90TmaWarpSpecializedAdapterINS1F_15DefaultEpilogueISJ_SK_SK_NS1E_6thread17LinearCombinationISJ_Li1EffLNS1J_9ScaleType4KindE0ELNS_15FloatRoundStyleE2ESJ_EENS1_15EpilogueDefaultEEEEEvvEEEEvNT_6ParamsE:
        .type           _ZN7cutlass13device_kernelINS_4gemm6kernel13GemmUniversalIN4cute5tupleIJiiiiEEENS1_10collective13CollectiveMmaINS1_37MainloopSm90TmaGmmaWarpSpecializedFP8ILi14ENS5_IJNS4_1CILi2EEENSA_ILi1EEESC_EEENS1_35KernelTmaWarpSpecializedCooperativeEEENS5_IJNSA_ILi128EEESG_NSA_ILi64EEEEEENS_12float_e5m2_tENS5_IJlSC_lEEESJ_SK_NS4_8TiledMMAINS4_8MMA_AtomIJNS4_4SM904GMMA31MMA_64x128x32_F32E5M2E5M2_SS_TNILNSO_7ScaleInE1ELSQ_1EEEEEENS4_6LayoutISD_NS5_IJSC_NSA_ILi0EEESU_EEEEENS5_IJNS4_10UnderscoreESX_SX_EEEEENS4_13SM90_TMA_LOADENS4_14ComposedLayoutINS4_7SwizzleILi2ELi4ELi3EEENS4_18smem_ptr_flag_bitsILi8EEENST_INS5_IJNSA_ILi8EEESH_EEENS5_IJSH_SC_EEEEEEEvNS4_8identityENS4_23SM90_TMA_LOAD_MULTICASTES1A_vS1B_EENS_8epilogue10collective6detail29Sm90TmaWarpSpecializedAdapterINS1F_15DefaultEpilogueISJ_SK_SK_NS1E_6thread17LinearCombinationISJ_Li1EffLNS1J_9ScaleType4KindE0ELNS_15FloatRoundStyleE2ESJ_EENS1_15EpilogueDefaultEEEEEvvEEEEvNT_6ParamsE,@function
        .size           _ZN7cutlass13device_kernelINS_4gemm6kernel13GemmUniversalIN4cute5tupleIJiiiiEEENS1_10collective13CollectiveMmaINS1_37MainloopSm90TmaGmmaWarpSpecializedFP8ILi14ENS5_IJNS4_1CILi2EEENSA_ILi1EEESC_EEENS1_35KernelTmaWarpSpecializedCooperativeEEENS5_IJNSA_ILi128EEESG_NSA_ILi64EEEEEENS_12float_e5m2_tENS5_IJlSC_lEEESJ_SK_NS4_8TiledMMAINS4_8MMA_AtomIJNS4_4SM904GMMA31MMA_64x128x32_F32E5M2E5M2_SS_TNILNSO_7ScaleInE1ELSQ_1EEEEEENS4_6LayoutISD_NS5_IJSC_NSA_ILi0EEESU_EEEEENS5_IJNS4_10UnderscoreESX_SX_EEEEENS4_13SM90_TMA_LOADENS4_14ComposedLayoutINS4_7SwizzleILi2ELi4ELi3EEENS4_18smem_ptr_flag_bitsILi8EEENST_INS5_IJNSA_ILi8EEESH_EEENS5_IJSH_SC_EEEEEEEvNS4_8identityENS4_23SM90_TMA_LOAD_MULTICASTES1A_vS1B_EENS_8epilogue10collective6detail29Sm90TmaWarpSpecializedAdapterINS1F_15DefaultEpilogueISJ_SK_SK_NS1E_6thread17LinearCombinationISJ_Li1EffLNS1J_9ScaleType4KindE0ELNS_15FloatRoundStyleE2ESJ_EENS1_15EpilogueDefaultEEEEEvvEEEEvNT_6ParamsE,(.L_x_227 - _ZN7cutlass13device_kernelINS_4gemm6kernel13GemmUniversalIN4cute5tupleIJiiiiEEENS1_10collective13CollectiveMmaINS1_37MainloopSm90TmaGmmaWarpSpecializedFP8ILi14ENS5_IJNS4_1CILi2EEENSA_ILi1EEESC_EEENS1_35KernelTmaWarpSpecializedCooperativeEEENS5_IJNSA_ILi128EEESG_NSA_ILi64EEEEEENS_12float_e5m2_tENS5_IJlSC_lEEESJ_SK_NS4_8TiledMMAINS4_8MMA_AtomIJNS4_4SM904GMMA31MMA_64x128x32_F32E5M2E5M2_SS_TNILNSO_7ScaleInE1ELSQ_1EEEEEENS4_6LayoutISD_NS5_IJSC_NSA_ILi0EEESU_EEEEENS5_IJNS4_10UnderscoreESX_SX_EEEEENS4_13SM90_TMA_LOADENS4_14ComposedLayoutINS4_7SwizzleILi2ELi4ELi3EEENS4_18smem_ptr_flag_bitsILi8EEENST_INS5_IJNSA_ILi8EEESH_EEENS5_IJSH_SC_EEEEEEEvNS4_8identityENS4_23SM90_TMA_LOAD_MULTICASTES1A_vS1B_EENS_8epilogue10collective6detail29Sm90TmaWarpSpecializedAdapterINS1F_15DefaultEpilogueISJ_SK_SK_NS1E_6thread17LinearCombinationISJ_Li1EffLNS1J_9ScaleType4KindE0ELNS_15FloatRoundStyleE2ESJ_EENS1_15EpilogueDefaultEEEEEvvEEEEvNT_6ParamsE)
        .other          _ZN7cutlass13device_kernelINS_4gemm6kernel13GemmUniversalIN4cute5tupleIJiiiiEEENS1_10collective13CollectiveMmaINS1_37MainloopSm90TmaGmmaWarpSpecializedFP8ILi14ENS5_IJNS4_1CILi2EEENSA_ILi1EEESC_EEENS1_35KernelTmaWarpSpecializedCooperativeEEENS5_IJNSA_ILi128EEESG_NSA_ILi64EEEEEENS_12float_e5m2_tENS5_IJlSC_lEEESJ_SK_NS4_8TiledMMAINS4_8MMA_AtomIJNS4_4SM904GMMA31MMA_64x128x32_F32E5M2E5M2_SS_TNILNSO_7ScaleInE1ELSQ_1EEEEEENS4_6LayoutISD_NS5_IJSC_NSA_ILi0EEESU_EEEEENS5_IJNS4_10UnderscoreESX_SX_EEEEENS4_13SM90_TMA_LOADENS4_14ComposedLayoutINS4_7SwizzleILi2ELi4ELi3EEENS4_18smem_ptr_flag_bitsILi8EEENST_INS5_IJNSA_ILi8EEESH_EEENS5_IJSH_SC_EEEEEEEvNS4_8identityENS4_23SM90_TMA_LOAD_MULTICASTES1A_vS1B_EENS_8epilogue10collective6detail29Sm90TmaWarpSpecializedAdapterINS1F_15DefaultEpilogueISJ_SK_SK_NS1E_6thread17LinearCombinationISJ_Li1EffLNS1J_9ScaleType4KindE0ELNS_15FloatRoundStyleE2ESJ_EENS1_15EpilogueDefaultEEEEEvvEEEEvNT_6ParamsE,@"STO_CUDA_ENTRY STV_DEFAULT"
_ZN7cutlass13device_kernelINS_4gemm6kernel13GemmUniversalIN4cute5tupleIJiiiiEEENS1_10collective13CollectiveMmaINS1_37MainloopSm90TmaGmmaWarpSpecializedFP8ILi14ENS5_IJNS4_1CILi2EEENSA_ILi1EEESC_EEENS1_35KernelTmaWarpSpecializedCooperativeEEENS5_IJNSA_ILi128EEESG_NSA_ILi64EEEEEENS_12float_e5m2_tENS5_IJlSC_lEEESJ_SK_NS4_8TiledMMAINS4_8MMA_AtomIJNS4_4SM904GMMA31MMA_64x128x32_F32E5M2E5M2_SS_TNILNSO_7ScaleInE1ELSQ_1EEEEEENS4_6LayoutISD_NS5_IJSC_NSA_ILi0EEESU_EEEEENS5_IJNS4_10UnderscoreESX_SX_EEEEENS4_13SM90_TMA_LOADENS4_14ComposedLayoutINS4_7SwizzleILi2ELi4ELi3EEENS4_18smem_ptr_flag_bitsILi8EEENST_INS5_IJNSA_ILi8EEESH_EEENS5_IJSH_SC_EEEEEEEvNS4_8identityENS4_23SM90_TMA_LOAD_MULTICASTES1A_vS1B_EENS_8epilogue10collective6detail29Sm90TmaWarpSpecializedAdapterINS1F_15DefaultEpilogueISJ_SK_SK_NS1E_6thread17LinearCombinationISJ_Li1EffLNS1J_9ScaleType4KindE0ELNS_15FloatRoundStyleE2ESJ_EENS1_15EpilogueDefaultEEEEEvvEEEEvNT_6ParamsE:
[----:B------:R-:W-:Y:S01]  /*0000*/  LDC R1, c[0x0][0x28] ;  /* 0x00000a00ff017b82 */ /* 0x000fe20000000800 */
[----:B------:R-:W0:Y:S01]  /*0010*/  S2R R0, SR_TID.X ;  /* 0x0000000000007919 */ /* 0x000e220000002100 */
[----:B------:R-:W-:Y:S01]  /*0020*/  ELECT P0, URZ, PT ;  /* 0x00000000003f782f */ /* 0x000fe20003800000 */
[----:B------:R-:W-:Y:S01]  /*0030*/  BSSY B0, `(.L_x_0) ;  /* 0x000000f000007945 */ /* 0x000fe20003800000 */
[--C-:B0-----:R-:W-:Y:S02]  /*0040*/  SHF.R.U32.HI R2, RZ, 0x5, R0.reuse ;  /* 0x00000005ff027819 */ /* 0x101fe40000011600 */
[----:B------:R-:W-:-:S03]  /*0050*/  SHF.R.U32.HI R3, RZ, 0x7, R0 ;  /* 0x00000007ff037819 */ /* 0x000fc60000011600 */
[----:B------:R-:W0:Y:S04]  /*0060*/  SHFL.IDX PT, R7, R2, RZ, 0x1f ;  /* 0x00001fff02077589 */ /* 0x000e2800000e0000 */
[----:B------:R-:W1:Y:S01]  /*0070*/  SHFL.IDX PT, R3, R3, RZ, 0x1f ;  /* 0x00001fff03037589 */ /* 0x000e6200000e0000 */
[----:B0-----:R-:W-:-:S13]  /*0080*/  ISETP.NE.OR P0, PT, R7, RZ, !P0 ;  /* 0x000000ff0700720c */ /* 0x001fda0004705670 */
[----:B-1----:R-:W-:Y:S05]  /*0090*/  @P0 BRA `(.L_x_1) ;  /* 0x0000000000200947 */ /* 0x002fea0003800000 */
[----:B------:R-:W-:Y:S02]  /*00a0*/  ULDC.64 UR4, c[0x0][0x198] ;  /* 0x0000660000047ab9 */ /* 0x000fe40000000a00 */
[----:B------:R-:W-:Y:S02]  /*00b0*/  UIADD3 UR6, UP0, UR4, 0xf0, URZ ;  /* 0x000000f004067890 */ /* 0x000fe4000ff1e03f */
[----:B------:R-:W-:Y:S02]  /*00c0*/  UIADD3 UR4, UP1, UR4, 0x1f0, URZ ;  /* 0x000001f004047890 */ /* 0x000fe4000ff3e03f */
[----:B------:R-:W-:Y:S02]  /*00d0*/  UIADD3.X UR7, URZ, UR5, URZ, UP0, !UPT ;  /* 0x000000053f077290 */ /* 0x000fe400087fe43f */
[----:B------:R-:W-:-:S07]  /*00e0*/  UIADD3.X UR5, URZ, UR5, URZ, UP1, !UPT ;  /* 0x000000053f057290 */ /* 0x000fce0008ffe43f */
[----:B------:R0:W-:Y:S02]  /*00f0*/  UTMACCTL.PF [UR6] ;  /* 0x00000000060079b9 */ /* 0x0001e40008040000 */
[----:B------:R0:W-:Y:S02]  /*0100*/  UTMACCTL.PF [UR4] ;  /* 0x00000000040079b9 */ /* 0x0001e40008040000 */
[----:B0-----:R-:W-:Y:S01]  /*0110*/  NOP ;  /* 0x0000000000007918 */ /* 0x001fe20000000000 */
.L_x_1:
[----:B------:R-:W-:Y:S05]  /*0120*/  BSYNC B0 ;  /* 0x0000000000007941 */ /* 0x000fea0003800000 */
.L_x_0:
[----:B------:R-:W0:Y:S02]  /*0130*/  SHFL.IDX PT, R4, R2, RZ, 0x1f ;  /* 0x00001fff02047589 */ /* 0x000e2400000e0000 */
[----:B0-----:R-:W-:-:S13]  /*0140*/  ISETP.NE.AND P0, PT, R4, RZ, PT ;  /* 0x000000ff0400720c */ /* 0x001fda0003f05270 */
[----:B------:R-:W-:Y:S05]  /*0150*/  @P0 BRA `(.L_x_2) ;  /* 0x0000000000b40947 */ /* 0x000fea0003800000 */
[----:B------:R-:W-:Y:S01]  /*0160*/  ELECT P0, URZ, PT ;  /* 0x00000000003f782f */ /* 0x000fe20003800000 */
[----:B------:R-:W-:-:S12]  /*0170*/  BSSY B0, `(.L_x_2) ;  /* 0x000002b000007945 */ /* 0x000fd80003800000 */
[----:B------:R-:W-:Y:S05]  /*0180*/  @!P0 BRA `(.L_x_3) ;  /* 0x0000000000a48947 */ /* 0x000fea0003800000 */
[----:B------:R-:W0:Y:S01]  /*0190*/  S2UR UR8, SR_CgaCtaId ;  /* 0x00000000000879c3 */ /* 0x000e220000008800 */
[----:B------:R-:W-:Y:S01]  /*01a0*/  UMOV UR4, 0x400 ;  /* 0x0000040000047882 */ /* 0x000fe20000000000 */
[----:B------:R-:W-:Y:S01]  /*01b0*/  UMOV UR5, 0x1 ;  /* 0x0000000100057882 */ /* 0x000fe20000000000 */
[----:B------:R-:W-:Y:S02]  /*01c0*/  UMOV UR6, 0x4 ;  /* 0x0000000400067882 */ /* 0x000fe40000000000 */
[----:B------:R-:W-:-:S04]  /*01d0*/  UIADD3 UR6, -UR6, 0x100000, URZ ;  /* 0x0010000006067890 */ /* 0x000fc8000fffe13f */
[----:B------:R-:W-:Y:S02]  /*01e0*/  USHF.L.U32 UR7, UR6, 0xb, URZ ;  /* 0x0000000b06077899 */ /* 0x000fe4000800063f */
[----:B------:R-:W-:Y:S02]  /*01f0*/  USHF.L.U32 UR6, UR6, 0x1, URZ ;  /* 0x0000000106067899 */ /* 0x000fe4000800063f */
[----:B0-----:R-:W-:Y:S02]  /*0200*/  ULEA UR8, UR8, UR4, 0x18 ;  /* 0x0000000408087291 */ /* 0x001fe4000f8ec03f */
[----:B------:R-:W-:-:S04]  /*0210*/  UIADD3 UR4, -UR5, 0x100000, URZ ;  /* 0x0010000005047890 */ /* 0x000fc8000fffe13f */
[----:B------:R-:W-:Y:S02]  /*0220*/  USHF.L.U32 UR5, UR4, 0xb, URZ ;  /* 0x0000000b04057899 */ /* 0x000fe4000800063f */
[----:B------:R-:W-:Y:S01]  /*0230*/  USHF.L.U32 UR4, UR4, 0x1, URZ ;  /* 0x0000000104047899 */ /* 0x000fe2000800063f */
[----:B------:R-:W0:Y:S11]  /*0240*/  FENCE.VIEW.ASYNC.S ;  /* 0x00000000000073c6 */ /* 0x000e360000000000 */
[----:B0-----:R0:W1:Y:S01]  /*0250*/  SYNCS.EXCH.64 URZ, [UR8], UR4 ;  /* 0x00000004083f75b2 */ /* 0x0010620008000100 */
[----:B------:R0:W2:Y:S01]  /*0260*/  SYNCS.EXCH.64 URZ, [UR8+0x70], UR6 ;  /* 0x00007006083f75b2 */ /* 0x0000a20008000100 */
[----:B------:R0:W3:Y:S01]  /*0270*/  SYNCS.EXCH.64 URZ, [UR8+0x8], UR4 ;  /* 0x00000804083f75b2 */ /* 0x0000e20008000100 */
[----:B------:R0:W4:Y:S01]  /*0280*/  SYNCS.EXCH.64 URZ, [UR8+0x78], UR6 ;  /* 0x00007806083f75b2 */ /* 0x0001220008000100 */
[----:B------:R0:W0:Y:S01]  /*0290*/  SYNCS.EXCH.64 URZ, [UR8+0x10], UR4 ;  /* 0x00001004083f75b2 */ /* 0x0000220008000100 */
        /* <DEDUP_REMOVED lines=23> */
[----:B-1234-:R-:W-:Y:S01]  /*0410*/  NOP ;  /* 0x0000000000007918 */ /* 0x01efe20000000000 */
.L_x_3:
[----:B0-----:R-:W-:Y:S05]  /*0420*/  BSYNC B0 ;  /* 0x0000000000007941 */ /* 0x001fea0003800000 */
.L_x_2:
[----:B------:R-:W-:Y:S01]  /*0430*/  SHF.R.S32.HI R5, RZ, 0x1f, R0 ;  /* 0x0000001fff057819 */ /* 0x000fe20000011400 */
[----:B------:R-:W0:Y:S01]  /*0440*/  SHFL.IDX PT, R2, R2, RZ, 0x1f ;  /* 0x00001fff02027589 */ /* 0x000e2200000e0000 */
[----:B------:R-:W1:Y:S01]  /*0450*/  S2UR UR8, SR_CTAID.X ;  /* 0x00000000000879c3 */ /* 0x000e620000002500 */
[----:B------:R-:W-:Y:S02]  /*0460*/  ELECT P0, URZ, PT ;  /* 0x00000000003f782f */ /* 0x000fe40003800000 */
[----:B------:R-:W-:Y:S01]  /*0470*/  LEA.HI R5, R5, R0, RZ, 0x7 ;  /* 0x0000000005057211 */ /* 0x000fe200078f38ff */
[----:B------:R-:W2:Y:S01]  /*0480*/  S2R R8, SR_CTAID.Y ;  /* 0x0000000000087919 */ /* 0x000ea20000002600 */
[----:B------:R-:W-:Y:S01]  /*0490*/  SHF.R.S32.HI R11, RZ, 0x1f, R4 ;  /* 0x0000001fff0b7819 */ /* 0x000fe20000011404 */
[----:B------:R-:W-:Y:S01]  /*04a0*/  ULDC UR4, c[0x0][0x150] ;  /* 0x0000540000047ab9 */ /* 0x000fe20000000800 */
[----:B------:R-:W-:Y:S01]  /*04b0*/  LOP3.LUT R5, R5, 0xffffff80, RZ, 0xc0, !PT ;  /* 0xffffff8005057812 */ /* 0x000fe200078ec0ff */
[----:B------:R-:W-:Y:S01]  /*04c0*/  VIADD R16, R3, 0xffffffff ;  /* 0xffffffff03107836 */ /* 0x000fe20000000000 */
[----:B------:R-:W-:Y:S01]  /*04d0*/  LEA.HI R11, R11, R4, RZ, 0x2 ;  /* 0x000000040b0b7211 */ /* 0x000fe200078f10ff */
[----:B------:R-:W3:Y:S01]  /*04e0*/  LDC R12, c[0x0][0x144] ;  /* 0x00005100ff0c7b82 */ /* 0x000ee20000000800 */
[----:B------:R-:W-:Y:S01]  /*04f0*/  NOP ;  /* 0x0000000000007918 */ /* 0x000fe20000000000 */
[----:B------:R-:W-:Y:S01]  /*0500*/  IMAD.IADD R6, R0, 0x1, -R5 ;  /* 0x0000000100067824 */ /* 0x000fe200078e0a05 */
[----:B------:R-:W-:Y:S01]  /*0510*/  LOP3.LUT R11, R11, 0x3ffffffc, RZ, 0xc0, !PT ;  /* 0x3ffffffc0b0b7812 */ /* 0x000fe200078ec0ff */
[----:B------:R-:W-:Y:S01]  /*0520*/  NOP ;  /* 0x0000000000007918 */ /* 0x000fe20000000000 */
[----:B------:R-:W-:-:S02]  /*0530*/  ISETP.NE.AND P4, PT, R3, RZ, PT ;  /* 0x000000ff0300720c */ /* 0x000fc40003f85270 */
[----:B------:R-:W-:Y:S01]  /*0540*/  SHF.R.S32.HI R5, RZ, 0x1f, R6 ;  /* 0x0000001fff057819 */ /* 0x000fe20000011406 */
[----:B------:R-:W-:Y:S01]  /*0550*/  IMAD.IADD R4, R4, 0x1, -R11 ;  /* 0x0000000104047824 */ /* 0x000fe200078e0a0b */
[----:B------:R-:W4:Y:S01]  /*0560*/  LDC R14, c[0x0][0x140] ;  /* 0x00005000ff0e7b82 */ /* 0x000f220000000800 */
[----:B------:R-:W-:Y:S02]  /*0570*/  ISETP.GE.U32.AND P6, PT, R16, 0x2, PT ;  /* 0x000000021000780c */ /* 0x000fe40003fc6070 */
[----:B------:R-:W-:Y:S02]  /*0580*/  LEA.HI R5, R5, R6, RZ, 0x3 ;  /* 0x0000000605057211 */ /* 0x000fe400078f18ff */
[----:B0-----:R-:W-:Y:S02]  /*0590*/  ISETP.NE.OR P0, PT, R2, RZ, !P0 ;  /* 0x000000ff0200720c */ /* 0x001fe40004705670 */
[--C-:B------:R-:W-:Y:S01]  /*05a0*/  SHF.R.S32.HI R2, RZ, 0x3, R5.reuse ;  /* 0x00000003ff027819 */ /* 0x100fe20000011405 */
[----:B------:R-:W0:Y:S01]  /*05b0*/  LDC R13, c[0x0][0x148] ;  /* 0x00005200ff0d7b82 */ /* 0x000e220000000800 */
[----:B------:R-:W-:-:S02]  /*05c0*/  SHF.R.S32.HI R5, RZ, 0x1f, R5 ;  /* 0x0000001fff057819 */ /* 0x000fc40000011405 */
[----:B-1----:R-:W-:Y:S02]  /*05d0*/  I2FP.F32.U32 R10, UR8 ;  /* 0x00000008000a7c45 */ /* 0x002fe40008201000 */
[----:B------:R-:W-:-:S03]  /*05e0*/  LEA.HI R5, R5, R2, RZ, 0x2 ;  /* 0x0000000205057211 */ /* 0x000fc600078f10ff */
[----:B------:R-:W-:Y:S01]  /*05f0*/  FMUL R10, R10, UR4 ;  /* 0x000000040a0a7c20 */ /* 0x000fe20008400000 */
[----:B------:R-:W-:Y:S01]  /*0600*/  LOP3.LUT R5, R5, 0xfffffffc, RZ, 0xc0, !PT ;  /* 0xfffffffc05057812 */ /* 0x000fe200078ec0ff */
[----:B------:R-:W-:Y:S01]  /*0610*/  VOTEU.ALL UP0, P0 ;  /* 0x00000000003f7886 */ /* 0x000fe20000000000 */
[----:B--2---:R-:W-:Y:S01]  /*0620*/  I2FP.F32.U32 R11, R8 ;  /* 0x00000008000b7245 */ /* 0x004fe20000201000 */
[----:B------:R-:W-:Y:S01]  /*0630*/  ULDC UR4, c[0x0][0x154] ;  /* 0x0000550000047ab9 */ /* 0x000fe20000000800 */
[----:B------:R-:W-:Y:S01]  /*0640*/  VOTEU.ALL UP1, P0 ;  /* 0x00000000003f7886 */ /* 0x000fe20000020000 */
[----:B------:R-:W1:Y:S01]  /*0650*/  F2I.U32.TRUNC.NTZ R10, R10 ;  /* 0x0000000a000a7305 */ /* 0x000e62000020f000 */
[----:B------:R-:W-:Y:S01]  /*0660*/  IMAD.IADD R5, R2, 0x1, -R5 ;  /* 0x0000000102057824 */ /* 0x000fe200078e0a05 */
[----:B------:R-:W2:Y:S01]  /*0670*/  @!UP0 S2UR UR7, SR_CgaCtaId ;  /* 0x00000000000789c3 */ /* 0x000ea20000008800 */
[----:B------:R-:W-:Y:S01]  /*0680*/  @!UP0 UMOV UR6, 0x400 ;  /* 0x0000040000068882 */ /* 0x000fe20000000000 */
[----:B----4-:R-:W-:Y:S01]  /*0690*/  ISETP.EQ.U32.AND P3, PT, R14, 0x1, PT ;  /* 0x000000010e00780c */ /* 0x010fe20003f62070 */
[----:B------:R-:W-:-:S05]  /*06a0*/  IMAD R5, R4, 0x4, R5 ;  /* 0x0000000404057824 */ /* 0x000fca00078e0205 */
[----:B------:R-:W-:-:S04]  /*06b0*/  LEA.HI R2, R5, R5, RZ, 0x1 ;  /* 0x0000000505027211 */ /* 0x000fc800078f08ff */
[----:B------:R-:W-:Y:S01]  /*06c0*/  LOP3.LUT R4, R2, 0xfffffffe, RZ, 0xc0, !PT ;  /* 0xfffffffe02047812 */ /* 0x000fe200078ec0ff */
[----:B-1----:R-:W-:Y:S02]  /*06d0*/  IMAD.MOV R15, RZ, RZ, -R10 ;  /* 0x000000ffff0f7224 */ /* 0x002fe400078e0a0a */
[----:B------:R-:W-:Y:S01]  /*06e0*/  FMUL R10, R11, UR4 ;  /* 0x000000040b0a7c20 */ /* 0x000fe20008400000 */
[----:B------:R-:W-:Y:S01]  /*06f0*/  SHF.R.S32.HI R2, RZ, 0x1f, R7 ;  /* 0x0000001fff027819 */ /* 0x000fe20000011407 */
[----:B------:R-:W-:Y:S01]  /*0700*/  UMOV UR4, 0x20 ;  /* 0x0000002000047882 */ /* 0x000fe20000000000 */
[----:B---3--:R-:W-:Y:S01]  /*0710*/  IMAD R12, R12, R15, UR8 ;  /* 0x000000080c0c7e24 */ /* 0x008fe2000f8e020f */
[----:B------:R-:W-:-:S04]  /*0720*/  @!UP0 UIADD3 UR4, -UR4, 0x100000, URZ ;  /* 0x0010000004048890 */ /* 0x000fc8000fffe13f */
[----:B------:R-:W-:Y:S02]  /*0730*/  @!UP0 USHF.L.U32 UR5, UR4, 0xb, URZ ;  /* 0x0000000b04058899 */ /* 0x000fe4000800063f */
[----:B------:R-:W-:Y:S01]  /*0740*/  @!UP0 USHF.L.U32 UR4, UR4, 0x1, URZ ;  /* 0x0000000104048899 */ /* 0x000fe2000800063f */
[C---:B------:R-:W-:Y:S01]  /*0750*/  IMAD.IADD R11, R5.reuse, 0x1, -R4 ;  /* 0x00000001050b7824 */ /* 0x040fe200078e0a04 */
[----:B------:R-:W1:Y:S01]  /*0760*/  F2I.U32.TRUNC.NTZ R10, R10 ;  /* 0x0000000a000a7305 */ /* 0x000e62000020f000 */
[----:B------:R-:W-:Y:S01]  /*0770*/  LEA.HI R2, R2, R7, RZ, 0x2 ;  /* 0x0000000702027211 */ /* 0x000fe200078f10ff */
[----:B------:R-:W-:Y:S02]  /*0780*/  IMAD.SHL.U32 R4, R5, 0x4, RZ ;  /* 0x0000000405047824 */ /* 0x000fe400078e00ff */
[----:B------:R-:W-:Y:S01]  /*0790*/  ISETP.NE.AND P2, PT, R11, R12, PT ;  /* 0x0000000c0b00720c */ /* 0x000fe20003f45270 */
[----:B--2---:R-:W-:Y:S01]  /*07a0*/  @!UP0 ULEA UR6, UR7, UR6, 0x18 ;  /* 0x0000000607068291 */ /* 0x004fe2000f8ec03f */
[----:B------:R-:W-:Y:S01]  /*07b0*/  LOP3.LUT R2, R2, 0xfffffffc, RZ, 0xc0, !PT ;  /* 0xfffffffc02027812 */ /* 0x000fe200078ec0ff */
[----:B------:R-:W-:Y:S01]  /*07c0*/  VOTEU.ALL UP0, P0 ;  /* 0x00000000003f7886 */ /* 0x000fe20000000000 */
[----:B------:R-:W-:-:S02]  /*07d0*/  LOP3.LUT R5, R5, 0xc, R4, 0x78, !PT ;  /* 0x0000000c05057812 */ /* 0x000fc400078e7804 */
[----:B------:R-:W-:Y:S01]  /*07e0*/  LOP3.LUT P0, RZ, R6, 0x7, RZ, 0xc0, !PT ;  /* 0x0000000706ff7812 */ /* 0x000fe2000780c0ff */
[----:B------:R-:W-:Y:S02]  /*07f0*/  IMAD.IADD R7, R7, 0x1, -R2 ;  /* 0x0000000107077824 */ /* 0x000fe400078e0a02 */
[----:B------:R-:W-:Y:S01]  /*0800*/  IMAD.MOV.U32 R6, RZ, RZ, 0x1 ;  /* 0x00000001ff067424 */ /* 0x000fe200078e00ff */
[----:B------:R-:W-:Y:S01]  /*0810*/  ISETP.LT.U32.AND P0, PT, R5, 0x2, !P0 ;  /* 0x000000020500780c */ /* 0x000fe20004701070 */
[----:B-1----:R-:W-:Y:S01]  /*0820*/  IMAD.MOV R20, RZ, RZ, -R10 ;  /* 0x000000ffff147224 */ /* 0x002fe200078e0a0a */
[----:B------:R-:W-:Y:S01]  /*0830*/  ISETP.NE.AND P1, PT, R7, 0x3, PT ;  /* 0x000000030700780c */ /* 0x000fe20003f25270 */
[----:B------:R-:W1:Y:S02]  /*0840*/  FENCE.VIEW.ASYNC.S ;  /* 0x00000000000073c6 */ /* 0x000e640000000000 */
[----:B-1----:R1:W2:Y:S01]  /*0850*/  @!UP0 SYNCS.EXCH.64 URZ, [UR6+0xf0], UR4 ;  /* 0x0000f004063f85b2 */ /* 0x0022a20008000100 */
[----:B------:R-:W-:Y:S01]  /*0860*/  @P2 LEA.HI R2, R5, R5, RZ, 0x1 ;  /* 0x0000000505022211 */ /* 0x000fe200078f08ff */
[----:B0-----:R-:W-:Y:S01]  /*0870*/  IMAD R11, R13, R20, R8 ;  /* 0x000000140d0b7224 */ /* 0x001fe200078e0208 */
[----:B------:R-:W-:-:S02]  /*0880*/  ISETP.EQ.OR P1, PT, R7, RZ, !P1 ;  /* 0x000000ff0700720c */ /* 0x000fc40004f22670 */
[----:B------:R-:W-:Y:S02]  /*0890*/  @P2 SHF.R.S32.HI R2, RZ, 0x1, R2 ;  /* 0x00000001ff022819 */ /* 0x000fe40000011402 */
[----:B------:R-:W-:Y:S02]  /*08a0*/  ISETP.EQ.AND P1, PT, R3, RZ, P1 ;  /* 0x000000ff0300720c */ /* 0x000fe40000f22270 */
[----:B------:R-:W-:Y:S02]  /*08b0*/  @P2 ISETP.NE.AND P5, PT, R2, R11, PT ;  /* 0x0000000b0200220c */ /* 0x000fe40003fa5270 */
[----:B------:R-:W-:Y:S02]  /*08c0*/  SEL R3, RZ, 0x1, !P0 ;  /* 0x00000001ff037807 */ /* 0x000fe40004000000 */
[----:B------:R-:W-:Y:S02]  /*08d0*/  @P2 SEL R6, RZ, 0x1, P5 ;  /* 0x00000001ff062807 */ /* 0x000fe40002800000 */
[----:B------:R-:W-:Y:S01]  /*08e0*/  SEL R4, RZ, 0x1, !P1 ;  /* 0x00000001ff047807 */ /* 0x000fe20004800000 */
[----:B------:R1:W0:Y:S01]  /*08f0*/  @!UP1 SYNCS.EXCH.64 URZ, [UR6+0xf8], UR4 ;  /* 0x0000f804063f95b2 */ /* 0x0002220008000100 */
[----:B------:R-:W-:Y:S01]  /*0900*/  LOP3.LUT R6, R6, R3, RZ, 0xc0, !PT ;  /* 0x0000000306067212 */ /* 0x000fe200078ec0ff */
[----:B------:R-:W-:Y:S01]  /*0910*/  NOP ;  /* 0x0000000000007918 */ /* 0x000fe20000000000 */
[----:B------:R-:W-:Y:S01]  /*0920*/  SEL R4, R4, 0x2, P6 ;  /* 0x0000000204047807 */ /* 0x000fe20003000000 */
[----:B------:R-:W-:Y:S06]  /*0930*/  @!P3 BRA `(.L_x_4) ;  /* 0x000000000008b947 */ /* 0x000fec0003800000 */
[----:B0-2---:R-:W-:Y:S01]  /*0940*/  UCGABAR_ARV ;  /* 0x00000000000079c7 */ /* 0x005fe20008000000 */
[----:B------:R-:W-:Y:S05]  /*0950*/  BRA `(.L_x_5) ;  /* 0x0000000000047947 */ /* 0x000fea0003800000 */
.L_x_4:
[----:B0-2---:R-:W-:Y:S01]  /*0960*/  NOP ;  /* 0x0000000000007918 */ /* 0x005fe20000000000 */
.L_x_5:
[----:B------:R-:W0:Y:S01]  /*0970*/  LDC R2, c[0x0][0x65c] ;  /* 0x00019700ff027b82 */ /* 0x000e220000000800 */
[----:B------:R-:W-:Y:S01]  /*0980*/  IMAD.MOV.U32 R3, RZ, RZ, RZ ;  /* 0x000000ffff037224 */ /* 0x000fe200078e00ff */
[----:B0-----:R-:W-:Y:S01]  /*0990*/  ISETP.NE.AND P2, PT, R2, 0x1, PT ;  /* 0x000000010200780c */ /* 0x001fe20003f45270 */
[----:B------:R-:W-:-:S12]  /*09a0*/  IMAD.U32 R2, RZ, RZ, UR8 ;  /* 0x00000008ff027e24 */ /* 0x000fd8000f8e00ff */
[----:B------:R-:W0:Y:S01]  /*09b0*/  @P2 LDC R15, c[0x0][0x10] ;  /* 0x00000400ff0f2b82 */ /* 0x000e220000000800 */
[----:B------:R-:W-:Y:S02]  /*09c0*/  @P2 IMAD.MOV.U32 R9, RZ, RZ, RZ ;  /* 0x000000ffff092224 */ /* 0x000fe400078e00ff */
[----:B------:R-:W-:-:S05]  /*09d0*/  @P2 IMAD.MOV.U32 R17, RZ, RZ, RZ ;  /* 0x000000ffff112224 */ /* 0x000fca00078e00ff */
[----:B------:R-:W2:Y:S01]  /*09e0*/  @!P2 LDC R11, c[0x0][0xc] ;  /* 0x00000300ff0bab82 */ /* 0x000ea20000000800 */
[----:B0-----:R-:W-:-:S04]  /*09f0*/  @P2 IMAD.WIDE.U32 R14, R15, UR8, R8 ;  /* 0x000000080f0e2c25 */ /* 0x001fc8000f8e0008 */
[----:B--2---:R-:W-:-:S04]  /*0a00*/  @!P2 IMAD.WIDE.U32 R10, R8, R11, R2 ;  /* 0x0000000b080aa225 */ /* 0x004fc800078e0002 */
[----:B------:R-:W-:Y:S02]  /*0a10*/  @P2 IMAD.MOV.U32 R2, RZ, RZ, R14 ;  /* 0x000000ffff022224 */ /* 0x000fe400078e000e */
[----:B------:R-:W-:Y:S02]  /*0a20*/  @P2 IMAD.IADD R3, R15, 0x1, R17 ;  /* 0x000000010f032824 */ /* 0x000fe400078e0211 */
[----:B------:R-:W-:Y:S02]  /*0a30*/  @!P2 IMAD.MOV.U32 R2, RZ, RZ, R10 ;  /* 0x000000ffff02a224 */ /* 0x000fe400078e000a */
[----:B------:R-:W-:Y:S01]  /*0a40*/  @!P2 IMAD.MOV.U32 R3, RZ, RZ, R11 ;  /* 0x000000ffff03a224 */ /* 0x000fe200078e000b */
[----:B------:R-:W-:Y:S06]  /*0a50*/  @!P3 BRA `(.L_x_6) ;  /* 0x00000000000cb947 */ /* 0x000fec0003800000 */
[----:B------:R-:W-:Y:S01]  /*0a60*/  UCGABAR_WAIT ;  /* 0x0000000000007dc7 */ /* 0x000fe20008000000 */
[----:B------:R-:W-:Y:S01]  /*0a70*/  CCTL.IVALL ;  /* 0x00000000ff00798f */ /* 0x000fe20002000000 */
[----:B------:R-:W-:Y:S05]  /*0a80*/  BRA `(.L_x_7) ;  /* 0x0000000000047947 */ /* 0x000fea0003800000 */
.L_x_6:
[----:B------:R-:W-:Y:S06]  /*0a90*/  BAR.SYNC.DEFER_BLOCKING 0x0 ;  /* 0x0000000000007b1d */ /* 0x000fec0000010000 */
.L_x_7:
[----:B------:R-:W-:Y:S05]  /*0aa0*/  @!P4 BRA `(.L_x_8) ;  /* 0x000000740048c947 */ /* 0x000fea0003800000 */
[----:B------:R-:W-:-:S13]  /*0ab0*/  ISETP.GT.U32.AND P0, PT, R16, 0x1, PT ;  /* 0x000000011000780c */ /* 0x000fda0003f04070 */
[----:B-1----:R-:W-:Y:S05]  /*0ac0*/  @P0 EXIT ;  /* 0x000000000000094d */ /* 0x002fea0003800000 */
[----:B------:R-:W-:Y:S01]  /*0ad0*/  ULDC.64 UR4, c[0x0][0x650] ;  /* 0x0001940000047ab9 */ /* 0x000fe20000000a00 */
[----:B------:R-:W-:Y:S01]  /*0ae0*/  PRMT R14, RZ, 0x7610, R14 ;  /* 0x00007610ff0e7816 */ /* 0x000fe2000000000e */
[----:B------:R-:W-:Y:S01]  /*0af0*/  IMAD.MOV.U32 R10, RZ, RZ, -0x1 ;  /* 0xffffffffff0a7424 */ /* 0x000fe200078e00ff */
[----:B------:R-:W-:Y:S01]  /*0b00*/  ISETP.GE.U32.AND P0, PT, R2, UR4, PT ;  /* 0x0000000402007c0c */ /* 0x000fe2000bf06070 */
[----:B------:R-:W-:Y:S02]  /*0b10*/  IMAD.MOV.U32 R11, RZ, RZ, -0x1 ;  /* 0xffffffffff0b7424 */ /* 0x000fe400078e00ff */
[----:B------:R-:W-:Y:S01]  /*0b20*/  IMAD.MOV.U32 R7, RZ, RZ, -0x1 ;  /* 0xffffffffff077424 */ /* 0x000fe200078e00ff */
[----:B------:R-:W-:-:S13]  /*0b30*/  ISETP.GE.U32.AND.EX P0, PT, R3, UR5, PT, P0 ;  /* 0x0000000503007c0c */ /* 0x000fda000bf06100 */
[----:B------:R-:W-:Y:S05]  /*0b40*/  @P0 BRA `(.L_x_9) ;  /* 0x0000000400280947 */ /* 0x000fea0003800000 */
[----:B------:R-:W0:Y:S01]  /*0b50*/  LDC.64 R22, c[0x0][0x628] ;  /* 0x00018a00ff167b82 */ /* 0x000e220000000a00 */
[----:B------:R-:W-:Y:S02]  /*0b60*/  IMAD.MOV.U32 R10, RZ, RZ, R2 ;  /* 0x000000ffff0a7224 */ /* 0x000fe400078e0002 */
[----:B------:R-:W-:-:S05]  /*0b70*/  IMAD.MOV.U32 R11, RZ, RZ, R3 ;  /* 0x000000ffff0b7224 */ /* 0x000fca00078e0003 */
[----:B------:R-:W1:Y:S08]  /*0b80*/  LDC R18, c[0x0][0x630] ;  /* 0x00018c00ff127b82 */ /* 0x000e700000000800 */
[----:B------:R-:W2:Y:S01]  /*0b90*/  LDC.64 R24, c[0x0][0x620] ;  /* 0x00018800ff187b82 */ /* 0x000ea20000000a00 */
[----:B0-----:R-:W-:-:S04]  /*0ba0*/  ISETP.NE.U32.AND P0, PT, R22, RZ, PT ;  /* 0x000000ff1600720c */ /* 0x001fc80003f05070 */
[----:B------:R-:W-:-:S13]  /*0bb0*/  ISETP.NE.AND.EX P0, PT, R23, RZ, PT, P0 ;  /* 0x000000ff1700720c */ /* 0x000fda0003f05300 */
[----:B-12---:R-:W-:Y:S05]  /*0bc0*/  @!P0 BRA `(.L_x_10) ;  /* 0x0000000000288947 */ /* 0x006fea0003800000 */
[----:B------:R-:W0:Y:S02]  /*0bd0*/  LDC R7, c[0x0][0x634] ;  /* 0x00018d00ff077b82 */ /* 0x000e240000000800 */
[----:B0-----:R-:W-:-:S05]  /*0be0*/  IADD3 R7, P0, R2, R7, RZ ;  /* 0x0000000702077210 */ /* 0x001fca0007f1e0ff */
[----:B------:R-:W-:-:S04]  /*0bf0*/  IMAD.X R19, RZ, RZ, R3, P0 ;  /* 0x000000ffff137224 */ /* 0x000fc800000e0603 */
[----:B------:R-:W-:-:S04]  /*0c00*/  IMAD.WIDE.U32 R10, R19, R22, RZ ;  /* 0x00000016130a7225 */ /* 0x000fc800078e00ff */
[----:B------:R-:W-:-:S04]  /*0c10*/  IMAD.WIDE.U32 R14, P0, R7, R23, R10 ;  /* 0x00000017070e7225 */ /* 0x000fc8000780000a */
[----:B------:R-:W-:-:S04]  /*0c20*/  IMAD.WIDE.U32 R10, R7, R22, RZ ;  /* 0x00000016070a7225 */ /* 0x000fc800078e00ff */
[----:B------:R-:W-:Y:S01]  /*0c30*/  IMAD.X R17, RZ, RZ, RZ, P0 ;  /* 0x000000ffff117224 */ /* 0x000fe200000e06ff */
[----:B------:R-:W-:Y:S01]  /*0c40*/  IADD3 RZ, P0, R11, R14, RZ ;  /* 0x0000000e0bff7210 */ /* 0x000fe20007f1e0ff */
[----:B------:R-:W-:-:S04]  /*0c50*/  IMAD.MOV.U32 R16, RZ, RZ, R15 ;  /* 0x000000ffff107224 */ /* 0x000fc800078e000f */
[----:B------:R-:W-:-:S08]  /*0c60*/  IMAD.WIDE.U32.X R10, R19, R23, R16, P0 ;  /* 0x00000017130a7225 */ /* 0x000fd000000e0410 */
.L_x_10:
[----:B------:R-:W0:Y:S01]  /*0c70*/  LDC.64 R26, c[0x0][0x640] ;  /* 0x00019000ff1a7b82 */ /* 0x000e220000000a00 */
[--C-:B------:R-:W-:Y:S01]  /*0c80*/  SHF.R.U64 R28, R10, R18, R11.reuse ;  /* 0x000000120a1c7219 */ /* 0x100fe2000000120b */
[----:B------:R-:W-:Y:S01]  /*0c90*/  IMAD R29, R13, R20, R8 ;  /* 0x000000140d1d7224 */ /* 0x000fe200078e0208 */
[----:B------:R-:W-:Y:S01]  /*0ca0*/  SHF.R.U32.HI R7, RZ, R18, R11 ;  /* 0x00000012ff077219 */ /* 0x000fe2000001160b */
[----:B------:R-:W-:Y:S01]  /*0cb0*/  IMAD.MOV.U32 R23, RZ, RZ, 0x1 ;  /* 0x00000001ff177424 */ /* 0x000fe200078e00ff */
[----:B------:R-:W-:-:S03]  /*0cc0*/  IADD3 R9, P0, RZ, -R28, RZ ;  /* 0x8000001cff097210 */ /* 0x000fc60007f1e0ff */
[----:B------:R-:W1:Y:S02]  /*0cd0*/  LDC R16, c[0x0][0x618] ;  /* 0x00018600ff107b82 */ /* 0x000e640000000800 */
[----:B------:R-:W-:Y:S02]  /*0ce0*/  IMAD.X R7, RZ, RZ, ~R7, P0 ;  /* 0x000000ffff077224 */ /* 0x000fe400000e0e07 */
[----:B------:R-:W-:-:S04]  /*0cf0*/  IMAD.WIDE.U32 R10, R9, R24, R2 ;  /* 0x00000018090a7225 */ /* 0x000fc800078e0002 */
[----:B------:R-:W2:Y:S01]  /*0d00*/  LDC R15, c[0x0][0x608] ;  /* 0x00018200ff0f7b82 */ /* 0x000ea20000000800 */
[----:B------:R-:W-:-:S04]  /*0d10*/  IMAD R14, R7, R24, RZ ;  /* 0x00000018070e7224 */ /* 0x000fc800078e02ff */
[----:B------:R-:W-:-:S03]  /*0d20*/  IMAD R7, R9, R25, R14 ;  /* 0x0000001909077224 */ /* 0x000fc600078e020e */
[----:B------:R-:W3:Y:S01]  /*0d30*/  LDC R22, c[0x0][0x658] ;  /* 0x00019600ff167b82 */ /* 0x000ee20000000800 */
[----:B------:R-:W-:Y:S01]  /*0d40*/  IMAD.IADD R7, R11, 0x1, R7 ;  /* 0x000000010b077824 */ /* 0x000fe200078e0207 */
[----:B0-----:R-:W-:-:S04]  /*0d50*/  ISETP.NE.U32.AND P0, PT, R26, RZ, PT ;  /* 0x000000ff1a00720c */ /* 0x001fc80003f05070 */
[----:B------:R-:W-:Y:S02]  /*0d60*/  ISETP.NE.AND.EX P0, PT, R27, RZ, PT, P0 ;  /* 0x000000ff1b00720c */ /* 0x000fe40003f05300 */
[----:B------:R-:W0:Y:S01]  /*0d70*/  LDC R18, c[0x0][0x600] ;  /* 0x00018000ff127b82 */ /* 0x000e220000000800 */
[-CC-:B-1----:R-:W-:Y:S02]  /*0d80*/  SHF.R.U64 R19, R10, R16.reuse, R7.reuse ;  /* 0x000000100a137219 */ /* 0x182fe40000001207 */
[----:B------:R-:W-:Y:S01]  /*0d90*/  SHF.R.U32.HI R10, RZ, R16, R7 ;  /* 0x00000010ff0a7219 */ /* 0x000fe20000011607 */
[----:B------:R-:W-:-:S04]  /*0da0*/  IMAD.MOV.U32 R7, RZ, RZ, -0x1 ;  /* 0xffffffffff077424 */ /* 0x000fc800078e00ff */
[----:B------:R-:W1:Y:S01]  /*0db0*/  LDC R21, c[0x0][0x648] ;  /* 0x00019200ff157b82 */ /* 0x000e620000000800 */
[-CC-:B--2---:R-:W-:Y:S02]  /*0dc0*/  SHF.R.U64 R16, R19, R15.reuse, R10.reuse ;  /* 0x0000000f13107219 */ /* 0x184fe4000000120a */
[----:B------:R-:W-:-:S05]  /*0dd0*/  SHF.R.U32.HI R9, RZ, R15, R10 ;  /* 0x0000000fff097219 */ /* 0x000fca000001160a */
[----:B------:R-:W2:Y:S01]  /*0de0*/  LDC R24, c[0x0][0x638] ;  /* 0x00018e00ff187b82 */ /* 0x000ea20000000800 */
[-CC-:B---3--:R-:W-:Y:S02]  /*0df0*/  SHF.R.U64 R20, R16, R22.reuse, R9.reuse ;  /* 0x0000001610147219 */ /* 0x188fe40000001209 */
[-C--:B------:R-:W-:Y:S02]  /*0e00*/  SHF.L.U32 R7, R7, R22.reuse, RZ ;  /* 0x0000001607077219 */ /* 0x080fe400000006ff */
[----:B------:R-:W-:Y:S01]  /*0e10*/  SHF.R.U32.HI R9, RZ, R22, R9 ;  /* 0x00000016ff097219 */ /* 0x000fe20000011609 */
[----:B------:R-:W-:Y:S01]  /*0e20*/  IMAD.MOV.U32 R8, RZ, RZ, R20 ;  /* 0x000000ffff087224 */ /* 0x000fe200078e0014 */
[----:B------:R-:W-:Y:S01]  /*0e30*/  LOP3.LUT R13, RZ, R7, RZ, 0x33, !PT ;  /* 0x00000007ff0d7212 */ /* 0x000fe200078e33ff */
[----:B------:R-:W3:Y:S01]  /*0e40*/  LDC R25, c[0x0][0x610] ;  /* 0x00018400ff197b82 */ /* 0x000ee20000000800 */
[----:B------:R-:W-:Y:S05]  /*0e50*/  @!P0 BRA `(.L_x_11) ;  /* 0x0000000000288947 */ /* 0x000fea0003800000 */
[----:B------:R-:W4:Y:S02]  /*0e60*/  LDC R7, c[0x0][0x64c] ;  /* 0x00019300ff077b82 */ /* 0x000f240000000800 */
[----:B----4-:R-:W-:-:S05]  /*0e70*/  IADD3 R7, P0, R20, R7, RZ ;  /* 0x0000000714077210 */ /* 0x010fca0007f1e0ff */
        /* <DEDUP_REMOVED lines=8> */
.L_x_11:
[----:B-1----:R-:W-:Y:S01]  /*0f00*/  SHF.R.U64 R9, R8, R21, R9 ;  /* 0x0000001508097219 */ /* 0x002fe20000001209 */
[----:B0-----:R-:W-:Y:S01]  /*0f10*/  VIADD R10, R18, 0xffffffff ;  /* 0xffffffff120a7836 */ /* 0x001fe20000000000 */
[----:B------:R-:W-:Y:S01]  /*0f20*/  SHF.L.U32 R7, R23, R22, RZ ;  /* 0x0000001617077219 */ /* 0x000fe200000006ff */
[----:B------:R-:W-:Y:S01]  /*0f30*/  IMAD.MOV.U32 R14, RZ, RZ, 0x1 ;  /* 0x00000001ff0e7424 */ /* 0x000fe200078e00ff */
[----:B------:R-:W-:Y:S01]  /*0f40*/  LOP3.LUT R8, R16, R13, RZ, 0xc0, !PT ;  /* 0x0000000d10087212 */ /* 0x000fe200078ec0ff */
[----:B------:R-:W-:Y:S01]  /*0f50*/  IMAD.MOV R11, RZ, RZ, -R9 ;  /* 0x000000ffff0b7224 */ /* 0x000fe200078e0a09 */
[----:B------:R-:W-:Y:S02]  /*0f60*/  SEL R12, R12, R29, !P2 ;  /* 0x0000001d0c0c7207 */ /* 0x000fe40005000000 */
[----:B------:R-:W-:Y:S01]  /*0f70*/  LOP3.LUT R10, R19, R10, RZ, 0xc0, !PT ;  /* 0x0000000a130a7212 */ /* 0x000fe200078ec0ff */
[----:B------:R-:W-:Y:S02]  /*0f80*/  IMAD R9, R7, R9, R8 ;  /* 0x0000000907097224 */ /* 0x000fe400078e0208 */
[----:B--2---:R-:W-:-:S02]  /*0f90*/  IMAD R7, R11, R24, R20 ;  /* 0x000000180b077224 */ /* 0x004fc400078e0214 */
[----:B---3--:R-:W-:Y:S02]  /*0fa0*/  IMAD R12, R9, R25, R12 ;  /* 0x00000019090c7224 */ /* 0x008fe400078e020c */
[----:B------:R-:W-:-:S05]  /*0fb0*/  IMAD R7, R7, R18, R10 ;  /* 0x0000001207077224 */ /* 0x000fca00078e020a */
[----:B------:R-:W-:Y:S02]  /*0fc0*/  SEL R11, R7, R12, !P2 ;  /* 0x0000000c070b7207 */ /* 0x000fe40005000000 */
[----:B------:R-:W-:Y:S01]  /*0fd0*/  SEL R10, R12, R7, !P2 ;  /* 0x000000070c0a7207 */ /* 0x000fe20005000000 */
[----:B------:R-:W-:-:S07]  /*0fe0*/  IMAD.MOV.U32 R7, RZ, RZ, R28 ;  /* 0x000000ffff077224 */ /* 0x000fce00078e001c */
.L_x_9:
[----:B------:R-:W-:-:S08]  /*0ff0*/  NOP ;  /* 0x0000000000007918 */ /* 0x000fd00000000000 */
[----:B------:R-:W0:Y:S02]  /*1000*/  USETMAXREG.TRY_ALLOC.CTAPOOL UP0, 0xe8 ;  /* 0x000000e8000079c8 */ /* 0x000e240008000600 */
[----:B0-----:R-:W-:-:S13]  /*1010*/  PLOP3.LUT P0, PT, PT, PT, UP0, 0x80, 0x0 ;  /* 0x000000000000781c */ /* 0x001fda0003f0f008 */
[----:B------:R-:W-:Y:S05]  /*1020*/  @!P0 BRA `(.L_x_9) ;  /* 0xfffffffc00f08947 */ /* 0x000fea000383ffff */
[----:B------:R-:W-:Y:S01]  /*1030*/  ULDC.64 UR4, c[0x0][0x598] ;  /* 0x0001660000047ab9 */ /* 0x000fe20000000a00 */
[----:B------:R-:W-:Y:S01]  /*1040*/  ULDC.64 UR16, c[0x0][0x208] ;  /* 0x0000820000107ab9 */ /* 0x000fe20000000a00 */
[----:B------:R-:W-:-:S04]  /*1050*/  ISETP.NE.U32.AND P0, PT, RZ, UR4, PT ;  /* 0x00000004ff007c0c */ /* 0x000fc8000bf05070 */
[----:B------:R-:W-:-:S13]  /*1060*/  ISETP.NE.AND.EX P0, PT, RZ, UR5, PT, P0 ;  /* 0x00000005ff007c0c */ /* 0x000fda000bf05300 */
[----:B------:R-:W-:Y:S05]  /*1070*/  @!P0 BRA `(.L_x_12) ;  /* 0x00000000001c8947 */ /* 0x000fea0003800000 */
[----:B------:R-:W0:Y:S02]  /*1080*/  LDC.64 R8, c[0x0][0x598] ;  /* 0x00016600ff087b82 */ /* 0x000e240000000a00 */
[----:B0-----:R-:W2:Y:S02]  /*1090*/  LDG.E.64 R8, desc[UR16][R8.64] ;  /* 0x0000001008087981 */ /* 0x001ea4000c1e1b00 */
[----:B--2---:R-:W-:-:S04]  /*10a0*/  ISETP.NE.U32.AND P0, PT, R8, RZ, PT ;  /* 0x000000ff0800720c */ /* 0x004fc80003f05070 */
[----:B------:R-:W-:-:S13]  /*10b0*/  ISETP.NE.AND.EX P0, PT, R9, RZ, PT, P0 ;  /* 0x000000ff0900720c */ /* 0x000fda0003f05300 */
[----:B------:R-:W-:Y:S05]  /*10c0*/  @!P0 BRA `(.L_x_12) ;  /* 0x0000000000088947 */ /* 0x000fea0003800000 */
[----:B------:R0:W5:Y:S01]  /*10d0*/  LD.E R8, desc[UR16][R8.64] ;  /* 0x0000001008087980 */ /* 0x000162000c101900 */
[----:B------:R-:W-:Y:S05]  /*10e0*/  BRA `(.L_x_13) ;  /* 0x0000000000207947 */ /* 0x000fea0003800000 */
.L_x_12:
[----:B------:R-:W-:Y:S02]  /*10f0*/  ULDC.64 UR4, c[0x0][0x588] ;  /* 0x0001620000047ab9 */ /* 0x000fe40000000a00 */
[----:B------:R-:W-:-:S04]  /*1100*/  ISETP.NE.U32.AND P0, PT, RZ, UR4, PT ;  /* 0x00000004ff007c0c */ /* 0x000fc8000bf05070 */
[----:B------:R-:W-:-:S13]  /*1110*/  ISETP.NE.AND.EX P0, PT, RZ, UR5, PT, P0 ;  /* 0x00000005ff007c0c */ /* 0x000fda000bf05300 */
[----:B------:R-:W-:Y:S05]  /*1120*/  @!P0 BRA `(.L_x_14) ;  /* 0x00000000000c8947 */ /* 0x000fea0003800000 */
[----:B------:R-:W0:Y:S02]  /*1130*/  LDC.64 R8, c[0x0][0x588] ;  /* 0x00016200ff087b82 */ /* 0x000e240000000a00 */
[----:B0-----:R1:W5:Y:S01]  /*1140*/  LDG.E R8, desc[UR16][R8.64] ;  /* 0x0000001008087981 */ /* 0x001362000c1e1900 */
[----:B------:R-:W-:Y:S05]  /*1150*/  BRA `(.L_x_13) ;  /* 0x0000000000047947 */ /* 0x000fea0003800000 */
.L_x_14:
[----:B------:R-:W2:Y:S02]  /*1160*/  LDC R8, c[0x0][0x580] ;  /* 0x00016000ff087b82 */ /* 0x000ea40000000800 */
.L_x_13:
[----:B------:R-:W-:Y:S02]  /*1170*/  ULDC.64 UR4, c[0x0][0x5a0] ;  /* 0x0001680000047ab9 */ /* 0x000fe40000000a00 */
[----:B------:R-:W-:-:S04]  /*1180*/  ISETP.NE.U32.AND P0, PT, RZ, UR4, PT ;  /* 0x00000004ff007c0c */ /* 0x000fc8000bf05070 */
[----:B------:R-:W-:-:S13]  /*1190*/  ISETP.NE.AND.EX P0, PT, RZ, UR5, PT, P0 ;  /* 0x00000005ff007c0c */ /* 0x000fda000bf05300 */
[----:B------:R-:W-:Y:S05]  /*11a0*/  @!P0 BRA `(.L_x_15) ;  /* 0x00000000001c8947 */ /* 0x000fea0003800000 */
[----:B------:R-:W3:Y:S02]  /*11b0*/  LDC.64 R12, c[0x0][0x5a0] ;  /* 0x00016800ff0c7b82 */ /* 0x000ee40000000a00 */
[----:B---3--:R-:W3:Y:S02]  /*11c0*/  LDG.E.64 R12, desc[UR16][R12.64] ;  /* 0x000000100c0c7981 */ /* 0x008ee4000c1e1b00 */
[----:B---3--:R-:W-:-:S04]  /*11d0*/  ISETP.NE.U32.AND P0, PT, R12, RZ, PT ;  /* 0x000000ff0c00720c */ /* 0x008fc80003f05070 */
[----:B------:R-:W-:-:S13]  /*11e0*/  ISETP.NE.AND.EX P0, PT, R13, RZ, PT, P0 ;  /* 0x000000ff0d00720c */ /* 0x000fda0003f05300 */
[----:B------:R-:W-:Y:S05]  /*11f0*/  @!P0 BRA `(.L_x_15) ;  /* 0x0000000000088947 */ /* 0x000fea0003800000 */
[----:B01----:R0:W5:Y:S01]  /*1200*/  LD.E R9, desc[UR16][R12.64] ;  /* 0x000000100c097980 */ /* 0x003162000c101900 */
[----:B------:R-:W-:Y:S05]  /*1210*/  BRA `(.L_x_16) ;  /* 0x0000000000207947 */ /* 0x000fea0003800000 */
.L_x_15:
[----:B------:R-:W-:Y:S02]  /*1220*/  ULDC.64 UR4, c[0x0][0x590] ;  /* 0x0001640000047ab9 */ /* 0x000fe40000000a00 */
[----:B------:R-:W-:-:S04]  /*1230*/  ISETP.NE.U32.AND P0, PT, RZ, UR4, PT ;  /* 0x00000004ff007c0c */ /* 0x000fc8000bf05070 */
[----:B------:R-:W-:-:S13]  /*1240*/  ISETP.NE.AND.EX P0, PT, RZ, UR5, PT, P0 ;  /* 0x00000005ff007c0c */ /* 0x000fda000bf05300 */
[----:B------:R-:W-:Y:S05]  /*1250*/  @!P0 BRA `(.L_x_17) ;  /* 0x00000000000c8947 */ /* 0x000fea0003800000 */
[----:B------:R-:W0:Y:S02]  /*1260*/  LDC.64 R12, c[0x0][0x590] ;  /* 0x00016400ff0c7b82 */ /* 0x000e240000000a00 */
[----:B01----:R1:W5:Y:S01]  /*1270*/  LDG.E R9, desc[UR16][R12.64] ;  /* 0x000000100c097981 */ /* 0x003362000c1e1900 */
[----:B------:R-:W-:Y:S05]  /*1280*/  BRA `(.L_x_16) ;  /* 0x0000000000047947 */ /* 0x000fea0003800000 */
.L_x_17:
[----:B01----:R-:W3:Y:S02]  /*1290*/  LDC R9, c[0x0][0x584] ;  /* 0x00016100ff097b82 */ /* 0x003ee40000000800 */
.L_x_16:
[----:B------:R-:W-:-:S13]  /*12a0*/  LOP3.LUT P0, RZ, R14, 0xff, RZ, 0xc0, !PT ;  /* 0x000000ff0eff7812 */ /* 0x000fda000780c0ff */
[----:B------:R-:W-:Y:S05]  /*12b0*/  @!P0 EXIT ;  /* 0x000000000000894d */ /* 0x000fea0003800000 */
[----:B------:R-:W-:Y:S01]  /*12c0*/  ULDC UR4, c[0x0][0x28c] ;  /* 0x0000a30000047ab9 */ /* 0x000fe20000000800 */
[----:B------:R-:W-:Y:S01]  /*12d0*/  LOP3.LUT R142, R4, 0x1, RZ, 0xfc, !PT ;  /* 0x00000001048e7812 */ /* 0x000fe200078efcff */
[----:B------:R-:W-:-:S04]  /*12e0*/  UIADD3 UR4, UR4, 0x3f, URZ ;  /* 0x0000003f04047890 */ /* 0x000fc8000fffe03f */
[----:B------:R-:W-:-:S04]  /*12f0*/  USHF.R.S32.HI UR5, URZ, 0x1f, UR4 ;  /* 0x0000001f3f057899 */ /* 0x000fc80008011404 */
[----:B------:R-:W-:-:S03]  /*1300*/  ULEA.HI UR5, UR5, UR4, URZ, 0x6 ;  /* 0x0000000405057291 */ /* 0x000fc6000f8f303f */
[----:B------:R-:W-:Y:S01]  /*1310*/  UMOV UR4, URZ ;  /* 0x0000003f00047c82 */ /* 0x000fe20008000000 */
[----:B------:R-:W-:-:S03]  /*1320*/  USHF.R.S32.HI UR9, URZ, 0x6, UR5 ;  /* 0x000000063f097899 */ /* 0x000fc60008011405 */
[----:B------:R-:W-:-:S09]  /*1330*/  UMOV UR5, URZ ;  /* 0x0000003f00057c82 */ /* 0x000fd20008000000 */
.L_x_172:
[----:B01----:R-:W-:Y:S01]  /*1340*/  LOP3.LUT R12, R0, 0x80, RZ, 0xc0, !PT ;  /* 0x00000080000c7812 */ /* 0x003fe200078ec0ff */
[----:B------:R-:W0:Y:S01]  /*1350*/  S2UR UR13, SR_CgaCtaId ;  /* 0x00000000000d79c3 */ /* 0x000e220000008800 */
[----:B------:R-:W-:Y:S01]  /*1360*/  UMOV UR12, 0x400 ;  /* 0x00000400000c7882 */ /* 0x000fe20000000000 */
[----:B------:R-:W-:Y:S01]  /*1370*/  UMOV UR6, URZ ;  /* 0x0000003f00067c82 */ /* 0x000fe20008000000 */
[----:B------:R-:W-:Y:S01]  /*1380*/  SHF.R.U32.HI R12, RZ, 0x7, R12 ;  /* 0x00000007ff0c7819 */ /* 0x000fe2000001160c */
[----:B------:R-:W-:Y:S01]  /*1390*/  UMOV UR7, URZ ;  /* 0x0000003f00077c82 */ /* 0x000fe20008000000 */
[----:B------:R-:W-:Y:S01]  /*13a0*/  UMOV UR18, UR5 ;  /* 0x0000000500127c82 */ /* 0x000fe20008000000 */
[----:B------:R-:W-:Y:S02]  /*13b0*/  CS2R R16, SRZ ;  /* 0x0000000000107805 */ /* 0x000fe4000001ff00 */
[----:B------:R-:W-:Y:S01]  /*13c0*/  CS2R R14, SRZ ;  /* 0x00000000000e7805 */ /* 0x000fe2000001ff00 */
[----:B------:R-:W1:Y:S01]  /*13d0*/  LDC R13, c[0x0][0x28c] ;  /* 0x0000a300ff0d7b82 */ /* 0x000e620000000800 */
[----:B------:R-:W4:Y:S01]  /*13e0*/  SHFL.IDX PT, R12, R12, RZ, 0x1f ;  /* 0x00001fff0c0c7589 */ /* 0x000f2200000e0000 */
[----:B------:R-:W-:-:S02]  /*13f0*/  CS2R R18, SRZ ;  /* 0x0000000000127805 */ /* 0x000fc4000001ff00 */
[----:B------:R-:W-:Y:S02]  /*1400*/  CS2R R20, SRZ ;  /* 0x0000000000147805 */ /* 0x000fe4000001ff00 */
[----:B------:R-:W-:Y:S02]  /*1410*/  CS2R R22, SRZ ;  /* 0x0000000000167805 */ /* 0x000fe4000001ff00 */
[----:B------:R-:W-:Y:S02]  /*1420*/  CS2R R88, SRZ ;  /* 0x0000000000587805 */ /* 0x000fe4000001ff00 */
[----:B------:R-:W-:Y:S02]  /*1430*/  CS2R R90, SRZ ;  /* 0x00000000005a7805 */ /* 0x000fe4000001ff00 */
[----:B------:R-:W-:Y:S02]  /*1440*/  CS2R R94, SRZ ;  /* 0x00000000005e7805 */ /* 0x000fe4000001ff00 */
        /* <DEDUP_REMOVED lines=16> */
[----:B-1----:R-:W-:Y:S02]  /*1550*/  ISETP.GE.AND P0, PT, R13, 0x1, PT ;  /* 0x000000010d00780c */ /* 0x002fe40003f06270 */
[----:B------:R-:W-:Y:S02]  /*1560*/  CS2R R126, SRZ ;  /* 0x00000000007e7805 */ /* 0x000fe4000001ff00 */
[----:B----4-:R-:W-:-:S02]  /*1570*/  R2UR UR8, R12 ;  /* 0x000000000c0872ca */ /* 0x010fc400000e0000 */
[----:B------:R-:W-:Y:S02]  /*1580*/  CS2R R128, SRZ ;  /* 0x0000000000807805 */ /* 0x000fe4000001ff00 */
[----:B------:R-:W-:Y:S02]  /*1590*/  CS2R R130, SRZ ;  /* 0x0000000000827805 */ /* 0x000fe4000001ff00 */
[----:B------:R-:W-:Y:S02]  /*15a0*/  CS2R R132, SRZ ;  /* 0x0000000000847805 */ /* 0x000fe4000001ff00 */
[----:B------:R-:W-:Y:S02]  /*15b0*/  CS2R R134, SRZ ;  /* 0x0000000000867805 */ /* 0x000fe4000001ff00 */
[----:B------:R-:W-:Y:S02]  /*15c0*/  CS2R R136, SRZ ;  /* 0x0000000000887805 */ /* 0x000fe4000001ff00 */
[----:B------:R-:W-:Y:S01]  /*15d0*/  CS2R R138, SRZ ;  /* 0x00000000008a7805 */ /* 0x000fe2000001ff00 */
[----:B------:R-:W-:Y:S01]  /*15e0*/  IMAD.MOV.U32 R141, RZ, RZ, RZ ;  /* 0x000000ffff8d7224 */ /* 0x000fe200078e00ff */
[----:B------:R-:W-:Y:S01]  /*15f0*/  CS2R R24, SRZ ;  /* 0x0000000000187805 */ /* 0x000fe2000001ff00 */
[----:B------:R-:W-:Y:S01]  /*1600*/  IMAD.MOV.U32 R143, RZ, RZ, RZ ;  /* 0x000000ffff8f7224 */ /* 0x000fe200078e00ff */
[----:B---3--:R-:W-:Y:S01]  /*1610*/  CS2R R26, SRZ ;  /* 0x00000000001a7805 */ /* 0x008fe2000001ff00 */
[----:B------:R-:W-:Y:S01]  /*1620*/  IMAD.U32 R144, RZ, RZ, UR4 ;  /* 0x00000004ff907e24 */ /* 0x000fe2000f8e00ff */
[----:B------:R-:W-:Y:S01]  /*1630*/  CS2R R28, SRZ ;  /* 0x00000000001c7805 */ /* 0x000fe2000001ff00 */
[----:B------:R-:W-:Y:S01]  /*1640*/  ULEA.HI UR10, UR8, UR8, URZ, 0x1 ;  /* 0x00000008080a7291 */ /* 0x000fe2000f8f083f */
[----:B------:R-:W-:-:S02]  /*1650*/  CS2R R30, SRZ ;  /* 0x00000000001e7805 */ /* 0x000fc4000001ff00 */
[----:B------:R-:W-:Y:S02]  /*1660*/  CS2R R32, SRZ ;  /* 0x0000000000207805 */ /* 0x000fe4000001ff00 */
[----:B------:R-:W-:Y:S01]  /*1670*/  CS2R R34, SRZ ;  /* 0x0000000000227805 */ /* 0x000fe2000001ff00 */
[----:B------:R-:W-:Y:S01]  /*1680*/  ULOP3.LUT UR11, UR10, 0xffffe, URZ, 0xc0, !UPT ;  /* 0x000ffffe0a0b7892 */ /* 0x000fe2000f8ec03f */
[----:B------:R-:W-:Y:S01]  /*1690*/  CS2R R36, SRZ ;  /* 0x0000000000247805 */ /* 0x000fe2000001ff00 */
[----:B0-----:R-:W-:Y:S01]  /*16a0*/  ULEA UR10, UR13, UR12, 0x18 ;  /* 0x0000000c0d0a7291 */ /* 0x001fe2000f8ec03f */
[----:B------:R-:W-:Y:S01]  /*16b0*/  CS2R R38, SRZ ;  /* 0x0000000000267805 */ /* 0x000fe2000001ff00 */
[----:B------:R-:W-:Y:S01]  /*16c0*/  UIADD3 UR11, UR8, -UR11, URZ ;  /* 0x8000000b080b7290 */ /* 0x000fe2000fffe03f */
[----:B------:R-:W-:Y:S02]  /*16d0*/  CS2R R40, SRZ ;  /* 0x0000000000287805 */ /* 0x000fe4000001ff00 */
[----:B------:R-:W-:Y:S01]  /*16e0*/  CS2R R42, SRZ ;  /* 0x00000000002a7805 */ /* 0x000fe2000001ff00 */
[----:B------:R-:W-:Y:S01]  /*16f0*/  UMOV UR8, URZ ;  /* 0x0000003f00087c82 */ /* 0x000fe20008000000 */
[----:B------:R-:W-:Y:S01]  /*1700*/  ULEA UR11, UR11, UR10, 0xc ;  /* 0x0000000a0b0b7291 */ /* 0x000fe2000f8e603f */
[----:B------:R-:W-:-:S02]  /*1710*/  CS2R R44, SRZ ;  /* 0x00000000002c7805 */ /* 0x000fc4000001ff00 */
[----:B------:R-:W-:Y:S02]  /*1720*/  CS2R R46, SRZ ;  /* 0x00000000002e7805 */ /* 0x000fe4000001ff00 */
[----:B------:R-:W-:Y:S01]  /*1730*/  CS2R R48, SRZ ;  /* 0x0000000000307805 */ /* 0x000fe2000001ff00 */
[----:B------:R-:W-:Y:S01]  /*1740*/  UIADD3 UR11, UR11, 0x200, URZ ;  /* 0x000002000b0b7890 */ /* 0x000fe2000fffe03f */
[----:B------:R-:W-:Y:S02]  /*1750*/  CS2R R50, SRZ ;  /* 0x0000000000327805 */ /* 0x000fe4000001ff00 */
[----:B------:R-:W-:Y:S02]  /*1760*/  CS2R R52, SRZ ;  /* 0x0000000000347805 */ /* 0x000fe4000001ff00 */
[----:B------:R-:W-:Y:S01]  /*1770*/  CS2R R54, SRZ ;  /* 0x0000000000367805 */ /* 0x000fe2000001ff00 */
[----:B------:R-:W-:Y:S01]  /*1780*/  USHF.R.U32.HI UR11, URZ, 0x4, UR11 ;  /* 0x000000043f0b7899 */ /* 0x000fe2000801160b */
[----:B------:R-:W-:-:S02]  /*1790*/  CS2R R56, SRZ ;  /* 0x0000000000387805 */ /* 0x000fc4000001ff00 */
[----:B------:R-:W-:Y:S02]  /*17a0*/  CS2R R58, SRZ ;  /* 0x00000000003a7805 */ /* 0x000fe4000001ff00 */
[----:B------:R-:W-:Y:S01]  /*17b0*/  CS2R R60, SRZ ;  /* 0x00000000003c7805 */ /* 0x000fe2000001ff00 */
[----:B------:R-:W-:Y:S01]  /*17c0*/  ULOP3.LUT UR11, UR11, 0x3fff, URZ, 0xc0, !UPT ;  /* 0x00003fff0b0b7892 */ /* 0x000fe2000f8ec03f */
        /* <DEDUP_REMOVED lines=12> */
[----:B------:R-:W-:Y:S01]  /*1890*/  CS2R R86, SRZ ;  /* 0x0000000000567805 */ /* 0x000fe2000001ff00 */
[----:B------:R-:W-:Y:S06]  /*18a0*/  @!P0 BRA `(.L_x_18) ;  /* 0x0000000800308947 */ /* 0x000fec0003800000 */
[----:B------:R-:W-:-:S13]  /*18b0*/  ISETP.NE.AND P1, PT, R142, 0x3, PT ;  /* 0x000000038e00780c */ /* 0x000fda0003f25270 */
[----:B------:R-:W-:Y:S05]  /*18c0*/  @!P1 BRA `(.L_x_19) ;  /* 0x0000000000049947 */ /* 0x000fea0003800000 */
[----:B------:R-:W-:Y:S01]  /*18d0*/  BPT.TRAP 0x1 ;  /* 0x000000040000795c */ /* 0x000fe20000300000 */
.L_x_19:
[----:B------:R-:W-:Y:S01]  /*18e0*/  ULEA UR6, UR5, UR10, 0x3 ;  /* 0x0000000a05067291 */ /* 0x000fe2000f8e183f */
[----:B------:R-:W-:-:S05]  /*18f0*/  IMAD.U32 R12, RZ, RZ, UR4 ;  /* 0x00000004ff0c7e24 */ /* 0x000fca000f8e00ff */
[----:B------:R-:W-:-:S04]  /*1900*/  SHF.L.U32 R12, R12, 0x1f, RZ ;  /* 0x0000001f0c0c7819 */ /* 0x000fc800000006ff */
[----:B------:R0:W1:Y:S01]  /*1910*/  SYNCS.PHASECHK.TRANS64.TRYWAIT P0, [UR6], R12 ;  /* 0x0000000cff0075a7 */ /* 0x0000620008000146 */
[----:B------:R-:W-:Y:S05]  /*1920*/  @!P1 BRA `(.L_x_20) ;  /* 0x0000000000049947 */ /* 0x000fea0003800000 */
[----:B------:R-:W-:Y:S01]  /*1930*/  BPT.TRAP 0x1 ;  /* 0x000000040000795c */ /* 0x000fe20000300000 */
.L_x_20:
[----:B-1----:R-:W-:Y:S05]  /*1940*/  @P0 BRA `(.L_x_21) ;  /* 0x0000000000080947 */ /* 0x002fea0003800000 */
[----:B------:R-:W1:Y:S02]  /*1950*/  SYNCS.PHASECHK.TRANS64.TRYWAIT P0, [UR6], R12 ;  /* 0x0000000cff0075a7 */ /* 0x000e640008000146 */
[----:B-1----:R-:W-:Y:S05]  /*1960*/  @!P0 BRA `(.L_x_22) ;  /* 0x00000080005c8947 */ /* 0x002fea0003800000 */
.L_x_21:
[----:B------:R-:W-:Y:S01]  /*1970*/  UIADD3 UR6, UR10, 0x1c200, URZ ;  /* 0x0001c2000a067890 */ /* 0x000fe2000fffe03f */
[----:B------:R-:W-:Y:S01]  /*1980*/  WARPGROUP.ARRIVE ;  /* 0x00000000000079c5 */ /* 0x000fe20000000000 */
[----:B------:R-:W-:Y:S01]  /*1990*/  ULOP3.LUT UR12, UR11, 0x10000, URZ, 0xfc, !UPT ;  /* 0x000100000b0c7892 */ /* 0x000fe2000f8efc3f */
[----:B------:R-:W-:Y:S01]  /*19a0*/  CS2R R16, SRZ ;  /* 0x0000000000107805 */ /* 0x000fe2000001ff00 */
[----:B------:R-:W-:Y:S01]  /*19b0*/  USHF.R.U32.HI UR6, URZ, 0x4, UR6 ;  /* 0x000000043f067899 */ /* 0x000fe20008011606 */
[----:B------:R-:W-:Y:S01]  /*19c0*/  CS2R R14, SRZ ;  /* 0x00000000000e7805 */ /* 0x000fe2000001ff00 */
[----:B------:R-:W-:Y:S01]  /*19d0*/  ULEA UR12, UR5, UR12, 0x9 ;  /* 0x0000000c050c7291 */ /* 0x000fe2000f8e483f */
[----:B------:R-:W-:Y:S01]  /*19e0*/  CS2R R18, SRZ ;  /* 0x0000000000127805 */ /* 0x000fe2000001ff00 */
[----:B------:R-:W-:Y:S01]  /*19f0*/  ULOP3.LUT UR6, UR6, 0x3fff, URZ, 0xc0, !UPT ;  /* 0x00003fff06067892 */ /* 0x000fe2000f8ec03f */
[----:B------:R-:W-:Y:S01]  /*1a00*/  CS2R R20, SRZ ;  /* 0x0000000000147805 */ /* 0x000fe2000001ff00 */
[----:B------:R-:W-:Y:S01]  /*1a10*/  UMOV UR13, 0x80000020 ;  /* 0x80000020000d7882 */ /* 0x000fe20000000000 */
[----:B------:R-:W-:Y:S01]  /*1a20*/  UMOV UR15, 0x80000020 ;  /* 0x80000020000f7882 */ /* 0x000fe20000000000 */
[----:B------:R-:W-:Y:S01]  /*1a30*/  ULOP3.LUT UR6, UR6, 0x10000, URZ, 0xfc, !UPT ;  /* 0x0001000006067892 */ /* 0x000fe2000f8efc3f */
[----:B------:R-:W-:Y:S01]  /*1a40*/  CS2R R22, SRZ ;  /* 0x0000000000167805 */ /* 0x000fe2000001ff00 */
[----:B------:R-:W-:Y:S01]  /*1a50*/  ULDC UR7, c[0x0][0x50c] ;  /* 0x0001430000077ab9 */ /* 0x000fe20000000800 */
[----:B------:R-:W-:Y:S01]  /*1a60*/  CS2R R88, SRZ ;  /* 0x0000000000587805 */ /* 0x000fe2000001ff00 */
[----:B------:R-:W-:Y:S01]  /*1a70*/  ULEA UR14, UR5, UR6, 0x9 ;  /* 0x00000006050e7291 */ /* 0x000fe2000f8e483f */
[----:B------:R-:W-:Y:S01]  /*1a80*/  CS2R R90, SRZ ;  /* 0x00000000005a7805 */ /* 0x000fe2000001ff00 */
[----:B------:R-:W-:Y:S01]  /*1a90*/  UISETP.NE.AND UP0, UPT, UR7, 0x2, UPT ;  /* 0x000000020700788c */ /* 0x000fe2000bf05270 */
[----:B------:R-:W-:Y:S01]  /*1aa0*/  CS2R R94, SRZ ;  /* 0x00000000005e7805 */ /* 0x000fe2000001ff00 */
[----:B------:R-:W-:Y:S01]  /*1ab0*/  UMOV UR6, 0x2 ;  /* 0x0000000200067882 */ /* 0x000fe20000000000 */
[----:B------:R-:W-:Y:S01]  /*1ac0*/  CS2R R92, SRZ ;  /* 0x00000000005c7805 */ /* 0x000fe2000001ff00 */
[----:B------:R-:W-:Y:S01]  /*1ad0*/  USEL UR7, URZ, 0x1, UP0 ;  /* 0x000000013f077887 */ /* 0x000fe20008000000 */
[----:B------:R-:W-:-:S02]  /*1ae0*/  CS2R R96, SRZ ;  /* 0x0000000000607805 */ /* 0x000fc4000001ff00 */
[----:B------:R-:W-:Y:S01]  /*1af0*/  CS2R R98, SRZ ;  /* 0x0000000000627805 */ /* 0x000fe2000001ff00 */
[----:B------:R-:W-:Y:S01]  /*1b00*/  QGMMA.64x128x32.F32.E5M2.E5M2 R24, gdesc[UR12], RZ, !UPT ;  /* 0x01e000000c1879f3 */ /* 0x000fe2000c7038ff */
[----:B------:R-:W-:Y:S01]  /*1b10*/  UIADD3 UR12, UR12, 0x2, URZ ;  /* 0x000000020c0c7890 */ /* 0x000fe2000fffe03f */
[----:B------:R-:W-:Y:S02]  /*1b20*/  CS2R R100, SRZ ;  /* 0x0000000000647805 */ /* 0x000fe4000001ff00 */
[----:B------:R-:W-:Y:S01]  /*1b30*/  ISETP.NE.AND P0, PT, RZ, UR7, PT ;  /* 0x00000007ff007c0c */ /* 0x000fe2000bf05270 */
[----:B------:R-:W-:Y:S01]  /*1b40*/  UIADD3 UR14, UR14, 0x2, URZ ;  /* 0x000000020e0e7890 */ /* 0x000fe2000fffe03f */
[----:B------:R-:W-:Y:S01]  /*1b50*/  CS2R R102, SRZ ;  /* 0x0000000000667805 */ /* 0x000fe2000001ff00 */
[----:B------:R-:W-:Y:S01]  /*1b60*/  UMOV UR13, 0x80000020 ;  /* 0x80000020000d7882 */ /* 0x000fe20000000000 */
[----:B------:R-:W-:Y:S01]  /*1b70*/  UMOV UR15, 0x80000020 ;  /* 0x80000020000f7882 */ /* 0x000fe20000000000 */
        /* <DEDUP_REMOVED lines=17> */
[----:B------:R-:W-:Y:S01]  /*1c90*/  CS2R R138, SRZ ;  /* 0x00000000008a7805 */ /* 0x000fe2000001ff00 */
[----:B------:R-:W-:Y:S02]  /*1ca0*/  IMAD.MOV.U32 R141, RZ, RZ, RZ ;  /* 0x000000ffff8d7224 */ /* 0x000fe400078e00ff */
[----:B------:R-:W-:Y:S01]  /*1cb0*/  IMAD.MOV.U32 R143, RZ, RZ, RZ ;  /* 0x000000ffff8f7224 */ /* 0x000fe200078e00ff */
[----:B------:R-:W-:Y:S01]  /*1cc0*/  QGMMA.64x128x32.F32.E5M2.E5M2 R24, gdesc[UR12], R24, gsb0 ;  /* 0x01e000000c1879f3 */ /* 0x000fe20008003818 */
[----:B------:R-:W-:Y:S05]  /*1cd0*/  @!P0 BRA `(.L_x_23) ;  /* 0x0000000400088947 */ /* 0x000fea0003800000 */
[----:B------:R-:W-:Y:S02]  /*1ce0*/  WARPGROUP.DEPBAR.LE gsb0, 0x0 ;  /* 0x00008000000079c5 */ /* 0x000fe40000010000 */
[----:B------:R-:W-:-:S01]  /*1cf0*/  FADD R143, RZ, R24 ;  /* 0x00000018ff8f7221 */ /* 0x000fc20000000000 */
[----:B------:R-:W-:Y:S01]  /*1d00*/  FADD R138, RZ, R25 ;  /* 0x00000019ff8a7221 */ /* 0x000fe20000000000 */
        /* <DEDUP_REMOVED lines=62> */
[----:B------:R-:W-:-:S06]  /*20f0*/  UMOV UR6, URZ ;  /* 0x0000003f00067c82 */ /* 0x000fcc0008000000 */
.L_x_23:
[----:B------:R-:W-:-:S04]  /*2100*/  UIADD3 UR18, UR5, 0x1, URZ ;  /* 0x0000000105127890 */ /* 0x000fc8000fffe03f */
[----:B------:R-:W-:-:S04]  /*2110*/  UISETP.NE.AND UP0, UPT, UR18, 0xe, UPT ;  /* 0x0000000e1200788c */ /* 0x000fc8000bf05270 */
[----:B------:R-:W-:Y:S02]  /*2120*/  USEL UR8, URZ, 0x1, UP0 ;  /* 0x000000013f087887 */ /* 0x000fe40008000000 */
[----:B------:R-:W-:Y:S02]  /*2130*/  USEL UR18, UR18, URZ, UP0 ;  /* 0x0000003f12127287 */ /* 0x000fe40008000000 */
[----:B------:R-:W-:-:S06]  /*2140*/  ULOP3.LUT UR8, UR4, UR8, URZ, 0x3c, !UPT ;  /* 0x0000000804087292 */ /* 0x000fcc000f8e3c3f */
[----:B------:R-:W-:Y:S01]  /*2150*/  IMAD.U32 R144, RZ, RZ, UR8 ;  /* 0x00000008ff907e24 */ /* 0x000fe2000f8e00ff */
[----:B------:R-:W-:-:S06]  /*2160*/  UMOV UR8, 0x1 ;  /* 0x0000000100087882 */ /* 0x000fcc0000000000 */
.L_x_18:
[----:B------:R-:W-:-:S04]  /*2170*/  UISETP.LT.AND UP0, UPT, UR9, 0x1, UPT ;  /* 0x000000010900788c */ /* 0x000fc8000bf01270 */
[----:B------:R-:W-:-:S04]  /*2180*/  USEL UR12, UR9, 0x1, UP0 ;  /* 0x00000001090c7887 */ /* 0x000fc80008000000 */
[----:B------:R-:W-:-:S04]  /*2190*/  UIADD3 UR12, UR9, -UR12, URZ ;  /* 0x8000000c090c7290 */ /* 0x000fc8000fffe03f */
[----:B------:R-:W-:-:S06]  /*21a0*/  UISETP.GE.AND UP0, UPT, UR12, 0x1, UPT ;  /* 0x000000010c00788c */ /* 0x000fcc000bf06270 */
[----:B------:R-:W-:-:S13]  /*21b0*/  PLOP3.LUT P0, PT, PT, PT, UP0, 0x80, 0x0 ;  /* 0x000000000000781c */ /* 0x000fda0003f0f008 */
[----:B------:R-:W-:Y:S05]  /*21c0*/  @!P0 BRA `(.L_x_24) ;  /* 0x0000000800088947 */ /* 0x000fea0003800000 */
[----:B01----:R-:W-:Y:S01]  /*21d0*/  IMAD.U32 R12, RZ, RZ, UR12 ;  /* 0x0000000cff0c7e24 */ /* 0x003fe2000f8e00ff */
[----:B------:R-:W-:Y:S01]  /*21e0*/  ULDC UR19, c[0x0][0x50c] ;  /* 0x0001430000137ab9 */ /* 0x000fe20000000800 */
[----:B------:R-:W-:-:S07]  /*21f0*/  IMAD.U32 R13, RZ, RZ, UR5 ;  /* 0x00000005ff0d7e24 */ /* 0x000fce000f8e00ff */
.L_x_32:
[----:B------:R-:W-:-:S13]  /*2200*/  ISETP.NE.AND P1, PT, R142, 0x3, PT ;  /* 0x000000038e00780c */ /* 0x000fda0003f25270 */
[----:B------:R-:W-:Y:S05]  /*2210*/  @!P1 BRA `(.L_x_25) ;  /* 0x0000000000049947 */ /* 0x000fea0003800000 */
[----:B------:R-:W-:Y:S01]  /*2220*/  BPT.TRAP 0x1 ;  /* 0x000000040000795c */ /* 0x000fe20000300000 */
.L_x_25:
[----:B------:R-:W0:Y:S01]  /*2230*/  S2UR UR12, SR_CgaCtaId ;  /* 0x00000000000c79c3 */ /* 0x000e220000008800 */
[----:B------:R-:W-:Y:S01]  /*2240*/  UMOV UR10, 0x400 ;  /* 0x00000400000a7882 */ /* 0x000fe20000000000 */
[----:B------:R-:W-:Y:S01]  /*2250*/  SHF.L.U32 R140, R144, 0x1f, RZ ;  /* 0x0000001f908c7819 */ /* 0x000fe200000006ff */
[----:B0-----:R-:W-:-:S04]  /*2260*/  ULEA UR10, UR12, UR10, 0x18 ;  /* 0x0000000a0c0a7291 */ /* 0x001fc8000f8ec03f */
[----:B------:R-:W-:-:S09]  /*2270*/  ULEA UR12, UR18, UR10, 0x3 ;  /* 0x0000000a120c7291 */ /* 0x000fd2000f8e183f */
[----:B------:R0:W1:Y:S01]  /*2280*/  SYNCS.PHASECHK.TRANS64.TRYWAIT P0, [UR12], R140 ;  /* 0x0000008cff0075a7 */ /* 0x000062000800014c */
[----:B------:R-:W-:Y:S05]  /*2290*/  @!P1 BRA `(.L_x_26) ;  /* 0x0000000000049947 */ /* 0x000fea0003800000 */
[----:B------:R-:W-:Y:S01]  /*22a0*/  BPT.TRAP 0x1 ;  /* 0x000000040000795c */ /* 0x000fe20000300000 */
.L_x_26:
[----:B-1----:R-:W-:Y:S05]  /*22b0*/  @P0 BRA `(.L_x_27) ;  /* 0x0000000000080947 */ /* 0x002fea0003800000 */
[----:B------:R-:W1:Y:S02]  /*22c0*/  SYNCS.PHASECHK.TRANS64.TRYWAIT P0, [UR12], R140 ;  /* 0x0000008cff0075a7 */ /* 0x000e64000800014c */
[----:B-1----:R-:W-:Y:S05]  /*22d0*/  @!P0 BRA `(.L_x_28) ;  /* 0x0000007800188947 */ /* 0x002fea0003800000 */
.L_x_27:
[----:B------:R-:W-:Y:S01]  /*22e0*/  UIADD3 UR12, UR10, 0x1c200, URZ ;  /* 0x0001c2000a0c7890 */ /* 0x000fe2000fffe03f */
[----:B------:R-:W-:Y:S01]  /*22f0*/  WARPGROUP.ARRIVE ;  /* 0x00000000000079c5 */ /* 0x000fe20000000000 */
[----:B------:R-:W-:Y:S02]  /*2300*/  UISETP.NE.AND UP0, UPT, UR7, URZ, UPT ;  /* 0x0000003f0700728c */ /* 0x000fe4000bf05270 */
[----:B------:R-:W-:Y:S02]  /*2310*/  USHF.R.U32.HI UR12, URZ, 0x4, UR12 ;  /* 0x000000043f0c7899 */ /* 0x000fe4000801160c */
[----:B------:R-:W-:Y:S02]  /*2320*/  USEL UR8, UR8, URZ, !UP0 ;  /* 0x0000003f08087287 */ /* 0x000fe4000c000000 */
[----:B------:R-:W-:Y:S02]  /*2330*/  ULOP3.LUT UR7, UR12, 0x3fff, URZ, 0xc0, !UPT ;  /* 0x00003fff0c077892 */ /* 0x000fe4000f8ec03f */
[----:B------:R-:W-:-:S02]  /*2340*/  ULOP3.LUT UR12, UR11, 0x10000, URZ, 0xfc, !UPT ;  /* 0x000100000b0c7892 */ /* 0x000fc4000f8efc3f */
[----:B------:R-:W-:Y:S02]  /*2350*/  ULOP3.LUT UR7, UR7, 0x10000, URZ, 0xfc, !UPT ;  /* 0x0001000007077892 */ /* 0x000fe4000f8efc3f */
[----:B------:R-:W-:Y:S02]  /*2360*/  UISETP.NE.U32.AND UP0, UPT, UR8, URZ, UPT ;  /* 0x0000003f0800728c */ /* 0x000fe4000bf05070 */
[----:B------:R-:W-:Y:S02]  /*2370*/  ULEA UR12, UR18, UR12, 0x9 ;  /* 0x0000000c120c7291 */ /* 0x000fe4000f8e483f */
[----:B------:R-:W-:Y:S01]  /*2380*/  ULEA UR14, UR18, UR7, 0x9 ;  /* 0x00000007120e7291 */ /* 0x000fe2000f8e483f */
[----:B------:R-:W-:Y:S01]  /*2390*/  UMOV UR13, 0x80000020 ;  /* 0x80000020000d7882 */ /* 0x000fe20000000000 */
[----:B------:R-:W-:Y:S01]  /*23a0*/  UMOV UR15, 0x80000020 ;  /* 0x80000020000f7882 */ /* 0x000fe20000000000 */
[----:B------:R-:W-:-:S06]  /*23b0*/  UIADD3 UR6, UR6, 0x2, URZ ;  /* 0x0000000206067890 */ /* 0x000fcc000fffe03f */
[----:B------:R-:W-:Y:S01]  /*23c0*/  QGMMA.64x128x32.F32.E5M2.E5M2 R24, gdesc[UR12], R24, UP0 ;  /* 0x01e000000c1879f3 */ /* 0x000fe2000bf03818 */
[----:B------:R-:W-:Y:S02]  /*23d0*/  UIADD3 UR12, UR12, 0x2, URZ ;  /* 0x000000020c0c7890 */ /* 0x000fe4000fffe03f */
[----:B------:R-:W-:Y:S01]  /*23e0*/  UIADD3 UR14, UR14, 0x2, URZ ;  /* 0x000000020e0e7890 */ /* 0x000fe2000fffe03f */
[----:B------:R-:W-:Y:S01]  /*23f0*/  UMOV UR13, 0x80000020 ;  /* 0x80000020000d7882 */ /* 0x000fe20000000000 */
[----:B------:R-:W-:Y:S01]  /*2400*/  UMOV UR15, 0x80000020 ;  /* 0x80000020000f7882 */ /* 0x000fe20000000000 */
[----:B------:R-:W-:-:S04]  /*2410*/  UISETP.NE.AND UP0, UPT, UR6, UR19, UPT ;  /* 0x000000130600728c */ /* 0x000fc8000bf05270 */
[----:B------:R-:W-:-:S06]  /*2420*/  USEL UR7, URZ, 0x1, UP0 ;  /* 0x000000013f077887 */ /* 0x000fcc0008000000 */
[----:B------:R-:W-:Y:S01]  /*2430*/  ISETP.NE.AND P0, PT, RZ, UR7, PT ;  /* 0x00000007ff007c0c */ /* 0x000fe2000bf05270 */
[----:B------:R-:W-:Y:S03]  /*2440*/  QGMMA.64x128x32.F32.E5M2.E5M2 R24, gdesc[UR12], R24, gsb0 ;  /* 0x01e000000c1879f3 */ /* 0x000fe60008003818 */
[----:B------:R-:W-:-:S09]  /*2450*/  WARPGROUP.DEPBAR.LE gsb0, 0x1 ;  /* 0x00008000000079c5 */ /* 0x000fd20000010100 */
[----:B------:R-:W-:Y:S05]  /*2460*/  @!P0 BRA `(.L_x_29) ;  /* 0x0000000400088947 */ /* 0x000fea0003800000 */
[----:B------:R-:W-:Y:S02]  /*2470*/  WARPGROUP.DEPBAR.LE gsb0, 0x0 ;  /* 0x00008000000079c5 */ /* 0x000fe40000010000 */
[----:B------:R-:W-:-:S01]  /*2480*/  FADD R143, R24, R143 ;  /* 0x0000008f188f7221 */ /* 0x000fc20000000000 */
[----:B------:R-:W-:Y:S01]  /*2490*/  FADD R138, R25, R138 ;  /* 0x0000008a198a7221 */ /* 0x000fe20000000000 */
        /* <DEDUP_REMOVED lines=62> */
[----:B------:R-:W-:-:S06]  /*2880*/  UMOV UR6, URZ ;  /* 0x0000003f00067c82 */ /* 0x000fcc0008000000 */
.L_x_29:
[----:B------:R-:W-:Y:S05]  /*2890*/  @!P1 BRA `(.L_x_30) ;  /* 0x0000000000049947 */ /* 0x000fea0003800000 */
[----:B------:R-:W-:Y:S01]  /*28a0*/  BPT.TRAP 0x1 ;  /* 0x000000040000795c */ /* 0x000fe20000300000 */
.L_x_30:
[----:B------:R-:W-:-:S13]  /*28b0*/  ISETP.NE.AND P0, PT, R6, RZ, PT ;  /* 0x000000ff0600720c */ /* 0x000fda0003f05270 */
[----:B01----:R-:W-:-:S05]  /*28c0*/  @P0 LEA R140, R13, UR10, 0x3 ;  /* 0x0000000a0d8c0c11 */ /* 0x003fca000f8e18ff */
[----:B------:R-:W-:-:S05]  /*28d0*/  @P0 VIADD R140, R140, 0x70 ;  /* 0x000000708c8c0836 */ /* 0x000fca0000000000 */
[----:B------:R-:W-:-:S04]  /*28e0*/  @P0 PRMT R140, R5, 0x654, R140 ;  /* 0x00000654058c0816 */ /* 0x000fc8000000008c */
[----:B------:R0:W-:Y:S01]  /*28f0*/  @P0 SYNCS.ARRIVE.TRANS64.RED.A1T0 RZ, [R140+URZ], RZ ;  /* 0x000000ff8cff09a7 */ /* 0x0001e2000810043f */
[----:B------:R-:W-:-:S13]  /*2900*/  ISETP.GT.U32.AND P0, PT, R4, 0x1, PT ;  /* 0x000000010400780c */ /* 0x000fda0003f04070 */
[----:B0-----:R-:W-:Y:S05]  /*2910*/  @P0 BRA `(.L_x_31) ;  /* 0x0000000000040947 */ /* 0x001fea0003800000 */
[----:B------:R-:W-:Y:S01]  /*2920*/  BPT.TRAP 0x1 ;  /* 0x000000040000795c */ /* 0x000fe20000300000 */
.L_x_31:
[----:B------:R-:W-:Y:S01]  /*2930*/  UIADD3 UR18, UR18, 0x1, URZ ;  /* 0x0000000112127890 */ /* 0x000fe2000fffe03f */
[C---:B------:R-:W-:Y:S01]  /*2940*/  ISETP.GT.AND P1, PT, R12.reuse, 0x1, PT ;  /* 0x000000010c00780c */ /* 0x040fe20003f24270 */
[----:B------:R-:W-:Y:S02]  /*2950*/  VIADD R13, R13, 0x1 ;  /* 0x000000010d0d7836 */ /* 0x000fe40000000000 */
[----:B------:R-:W-:Y:S01]  /*2960*/  UISETP.NE.AND UP0, UPT, UR18, 0xe, UPT ;  /* 0x0000000e1200788c */ /* 0x000fe2000bf05270 */
[----:B------:R-:W-:Y:S02]  /*2970*/  VIADD R12, R12, 0xffffffff ;  /* 0xffffffff0c0c7836 */ /* 0x000fe40000000000 */
[C---:B------:R-:W-:Y:S01]  /*2980*/  ISETP.NE.AND P0, PT, R13.reuse, 0xe, PT ;  /* 0x0000000e0d00780c */ /* 0x040fe20003f05270 */
[----:B------:R-:W-:Y:S02]  /*2990*/  USEL UR8, URZ, 0x1, UP0 ;  /* 0x000000013f087887 */ /* 0x000fe40008000000 */
[----:B------:R-:W-:Y:S01]  /*29a0*/  USEL UR18, UR18, URZ, UP0 ;  /* 0x0000003f12127287 */ /* 0x000fe20008000000 */
[----:B------:R-:W-:-:S03]  /*29b0*/  SEL R13, R13, RZ, P0 ;  /* 0x000000ff0d0d7207 */ /* 0x000fc60000000000 */
[----:B------:R-:W-:Y:S01]  /*29c0*/  LOP3.LUT R144, R144, UR8, RZ, 0x3c, !PT ;  /* 0x0000000890907c12 */ /* 0x000fe2000f8e3cff */
[----:B------:R-:W-:Y:S01]  /*29d0*/  UMOV UR8, 0x1 ;  /* 0x0000000100087882 */ /* 0x000fe20000000000 */
[----:B------:R-:W-:Y:S06]  /*29e0*/  @P1 BRA `(.L_x_32) ;  /* 0xfffffff800041947 */ /* 0x000fec000383ffff */
.L_x_24:
[----:B------:R-:W-:Y:S01]  /*29f0*/  UISETP.NE.AND UP0, UPT, UR6, URZ, UPT ;  /* 0x0000003f0600728c */ /* 0x000fe2000bf05270 */
[----:B01----:R-:W0:Y:S03]  /*2a00*/  LDC R12, c[0x0][0x28c] ;  /* 0x0000a300ff0c7b82 */ /* 0x003e260000000800 */
[----:B------:R-:W-:-:S06]  /*2a10*/  USEL UR6, URZ, 0x1, !UP0 ;  /* 0x000000013f067887 */ /* 0x000fcc000c000000 */
[----:B------:R-:W-:Y:S02]  /*2a20*/  ISETP.NE.AND P0, PT, RZ, UR6, PT ;  /* 0x00000006ff007c0c */ /* 0x000fe4000bf05270 */
[----:B0-----:R-:W-:-:S11]  /*2a30*/  ISETP.GE.AND P1, PT, R12, 0x1, PT ;  /* 0x000000010c00780c */ /* 0x001fd60003f26270 */
[----:B------:R-:W-:Y:S05]  /*2a40*/  @!P0 BRA `(.L_x_33) ;  /* 0x0000000400048947 */ /* 0x000fea0003800000 */
[----:B------:R-:W-:Y:S02]  /*2a50*/  WARPGROUP.DEPBAR.LE gsb0, 0x0 ;  /* 0x00008000000079c5 */ /* 0x000fe40000010000 */
[----:B------:R-:W-:Y:S01]  /*2a60*/  FADD R143, R24, R143 ;  /* 0x0000008f188f7221 */ /* 0x000fe20000000000 */
        /* <DEDUP_REMOVED lines=62> */
[----:B------:R-:W-:-:S07]  /*2e50*/  FADD R16, R16, R87 ;  /* 0x0000005710107221 */ /* 0x000fce0000000000 */
.L_x_33:
[----:B------:R-:W-:Y:S02]  /*2e60*/  WARPGROUP.DEPBAR.LE gsb0, 0x0 ;  /* 0x00008000000079c5 */ /* 0x000fe40000010000 */
[----:B------:R-:W-:Y:S05]  /*2e70*/  @!P1 BRA `(.L_x_34) ;  /* 0x0000000000589947 */ /* 0x000fea0003800000 */
[----:B------:R-:W-:-:S13]  /*2e80*/  ISETP.NE.AND P0, PT, R142, 0x3, PT ;  /* 0x000000038e00780c */ /* 0x000fda0003f05270 */
[----:B------:R-:W-:Y:S05]  /*2e90*/  @!P0 BRA `(.L_x_35) ;  /* 0x0000000000048947 */ /* 0x000fea0003800000 */
[----:B------:R-:W-:Y:S01]  /*2ea0*/  BPT.TRAP 0x1 ;  /* 0x000000040000795c */ /* 0x000fe20000300000 */
.L_x_35:
[----:B------:R-:W-:Y:S01]  /*2eb0*/  ISETP.NE.AND P0, PT, R6, RZ, PT ;  /* 0x000000ff0600720c */ /* 0x000fe20003f05270 */
[----:B------:R-:W-:Y:S01]  /*2ec0*/  BSSY B0, `(.L_x_36) ;  /* 0x000000f000007945 */ /* 0x000fe20003800000 */
[----:B------:R-:W-:-:S11]  /*2ed0*/  ISETP.GT.U32.AND P1, PT, R4, 0x1, PT ;  /* 0x000000010400780c */ /* 0x000fd60003f24070 */
[----:B------:R-:W-:Y:S05]  /*2ee0*/  @!P0 BRA `(.L_x_37) ;  /* 0x0000000000308947 */ /* 0x000fea0003800000 */
[----:B------:R-:W-:-:S04]  /*2ef0*/  UISETP.LT.AND UP0, UPT, UR9, 0x1, UPT ;  /* 0x000000010900788c */ /* 0x000fc8000bf01270 */
[----:B------:R-:W-:-:S04]  /*2f00*/  USEL UR8, UR9, 0x1, UP0 ;  /* 0x0000000109087887 */ /* 0x000fc80008000000 */
[----:B------:R-:W-:-:S04]  /*2f10*/  UIADD3 UR8, UR5, UR9, -UR8 ;  /* 0x0000000905087290 */ /* 0x000fc8000fffe808 */
[----:B------:R-:W-:-:S04]  /*2f20*/  USHF.R.U32.HI UR6, URZ, 0x1, UR8 ;  /* 0x000000013f067899 */ /* 0x000fc80008011608 */
[----:B------:R-:W-:-:S04]  /*2f30*/  UIMAD.WIDE.U32 UR6, UR6, -0x6db6db6d, URZ ;  /* 0x92492493060678a5 */ /* 0x000fc8000f8e003f */
[----:B------:R-:W-:-:S04]  /*2f40*/  USHF.R.U32.HI UR6, URZ, 0x2, UR7 ;  /* 0x000000023f067899 */ /* 0x000fc80008011607 */
[----:B------:R-:W-:-:S04]  /*2f50*/  UIMAD UR8, UR6, -0xe, UR8 ;  /* 0xfffffff2060878a4 */ /* 0x000fc8000f8e0208 */
[----:B------:R-:W-:-:S04]  /*2f60*/  ULEA UR8, UR8, UR10, 0x3 ;  /* 0x0000000a08087291 */ /* 0x000fc8000f8e183f */
[----:B------:R-:W-:-:S06]  /*2f70*/  UIADD3 UR8, UR8, 0x70, URZ ;  /* 0x0000007008087890 */ /* 0x000fcc000fffe03f */
[----:B------:R-:W-:-:S05]  /*2f80*/  IMAD.U32 R12, RZ, RZ, UR8 ;  /* 0x00000008ff0c7e24 */ /* 0x000fca000f8e00ff */
[----:B------:R-:W-:-:S04]  /*2f90*/  PRMT R12, R5, 0x654, R12 ;  /* 0x00000654050c7816 */ /* 0x000fc8000000000c */
[----:B------:R0:W-:Y:S03]  /*2fa0*/  SYNCS.ARRIVE.TRANS64.RED.A1T0 RZ, [R12+URZ], RZ ;  /* 0x000000ff0cff79a7 */ /* 0x0001e6000810043f */
.L_x_37:
[----:B------:R-:W-:Y:S05]  /*2fb0*/  BSYNC B0 ;  /* 0x0000000000007941 */ /* 0x000fea0003800000 */
.L_x_36:
[----:B------:R-:W-:Y:S05]  /*2fc0*/  @P1 BRA `(.L_x_34) ;  /* 0x0000000000041947 */ /* 0x000fea0003800000 */
[----:B------:R-:W-:Y:S01]  /*2fd0*/  BPT.TRAP 0x1 ;  /* 0x000000040000795c */ /* 0x000fe20000300000 */
.L_x_34:
[----:B------:R-:W1:Y:S01]  /*2fe0*/  LDC R26, c[0x0][0x288] ;  /* 0x0000a200ff1a7b82 */ /* 0x000e620000000800 */
[--C-:B0-----:R-:W-:Y:S01]  /*2ff0*/  SHF.R.U32.HI R12, RZ, 0x2, R0.reuse ;  /* 0x00000002ff0c7819 */ /* 0x101fe20000011600 */
[----:B------:R-:W-:Y:S01]  /*3000*/  IMAD.SHL.U32 R29, R11, 0x80, RZ ;  /* 0x000000800b1d7824 */ /* 0x000fe200078e00ff */
[----:B------:R-:W-:Y:S01]  /*3010*/  SHF.R.U32.HI R25, RZ, 0x7, R0 ;  /* 0x00000007ff197819 */ /* 0x000fe20000011600 */
[----:B------:R-:W-:Y:S01]  /*3020*/  UIADD3 UR5, UR9, UR5, URZ ;  /* 0x0000000509057290 */ /* 0x000fe2000fffe03f */
[----:B------:R-:W-:Y:S01]  /*3030*/  LOP3.LUT R13, R12, 0x7, RZ, 0xc0, !PT ;  /* 0x000000070c0d7812 */ /* 0x000fe200078ec0ff */
[----:B------:R-:W-:Y:S01]  /*3040*/  IMAD.SHL.U32 R31, R10, 0x80, RZ ;  /* 0x000000800a1f7824 */ /* 0x000fe200078e00ff */
[----:B------:R-:W-:Y:S01]  /*3050*/  LOP3.LUT R12, R25, 0x1, RZ, 0xc0, !PT ;  /* 0x00000001190c7812 */ /* 0x000fe200078ec0ff */
[----:B------:R-:W-:Y:S01]  /*3060*/  UISETP.GT.U32.AND UP0, UPT, UR5, 0xd, UPT ;  /* 0x0000000d0500788c */ /* 0x000fe2000bf04070 */
[----:B------:R-:W-:Y:S01]  /*3070*/  LOP3.LUT R24, R0, 0x60, RZ, 0xc0, !PT ;  /* 0x0000006000187812 */ /* 0x000fe200078ec0ff */
[----:B------:R-:W-:Y:S01]  /*3080*/  ULDC UR12, c[0x0][0x284] ;  /* 0x0000a100000c7ab9 */ /* 0x000fe20000000800 */
[----:B------:R-:W-:Y:S01]  /*3090*/  USHF.R.U32.HI UR6, URZ, 0x1, UR5 ;  /* 0x000000013f067899 */ /* 0x000fe20008011605 */
[----:B------:R-:W-:Y:S01]  /*30a0*/  IMAD.SHL.U32 R30, R12, 0x40, RZ ;  /* 0x000000400c1e7824 */ /* 0x000fe200078e00ff */
[----:B------:R-:W-:Y:S01]  /*30b0*/  SHF.R.U32.HI R28, RZ, 0x1, R24 ;  /* 0x00000001ff1c7819 */ /* 0x000fe20000011618 */
[----:B------:R-:W-:Y:S01]  /*30c0*/  UISETP.LT.U32.AND UP0, UPT, UR9, 0xe, UP0 ;  /* 0x0000000e0900788c */ /* 0x000fe20008701070 */
[----:B------:R-:W-:Y:S01]  /*30d0*/  LOP3.LUT R24, R0, 0x3, RZ, 0xc0, !PT ;  /* 0x0000000300187812 */ /* 0x000fe200078ec0ff */
[----:B------:R-:W-:Y:S01]  /*30e0*/  UISETP.GE.U32.AND UP1, UPT, UR9, 0xe, UPT ;  /* 0x0000000e0900788c */ /* 0x000fe2000bf26070 */
[--C-:B------:R-:W-:Y:S01]  /*30f0*/  IADD3 R25, RZ, -R28, -R13.reuse ;  /* 0x8000001cff197210 */ /* 0x100fe20007ffe80d */
[----:B------:R-:W-:Y:S01]  /*3100*/  UIMAD.WIDE.U32 UR6, UR6, -0x6db6db6d, URZ ;  /* 0x92492493060678a5 */ /* 0x000fe2000f8e003f */
[----:B------:R-:W-:Y:S01]  /*3110*/  LOP3.LUT R13, R30, 0x40, R13, 0xe2, !PT ;  /* 0x000000401e0d7812 */ /* 0x000fe200078ee20d */
[----:B------:R-:W-:Y:S01]  /*3120*/  USEL UR8, URZ, 0x1, !UP0 ;  /* 0x000000013f087887 */ /* 0x000fe2000c000000 */
[----:B------:R-:W-:Y:S01]  /*3130*/  SHF.R.S32.HI R34, RZ, 0x1f, R7 ;  /* 0x0000001fff227819 */ /* 0x000fe20000011407 */
[----:B------:R-:W-:Y:S01]  /*3140*/  IMAD R12, R12, -0x40, R25 ;  /* 0xffffffc00c0c7824 */ /* 0x000fe200078e0219 */
[----:B------:R-:W-:Y:S01]  /*3150*/  ULDC.64 UR10, c[0x0][0x5d0] ;  /* 0x00017400000a7ab9 */ /* 0x000fe20000000a00 */
[----:B-1----:R-:W-:Y:S01]  /*3160*/  IMAD R30, R24, -0x2, R26 ;  /* 0xfffffffe181e7824 */ /* 0x002fe200078e021a */
[----:B------:R-:W-:Y:S01]  /*3170*/  ISETP.GE.AND P0, PT, R29, R26, PT ;  /* 0x0000001a1d00720c */ /* 0x000fe20003f06270 */
[----:B------:R-:W-:Y:S01]  /*3180*/  IMAD.SHL.U32 R24, R0, 0x2, RZ ;  /* 0x0000000200187824 */ /* 0x000fe200078e00ff */
[----:B------:R-:W-:Y:S01]  /*3190*/  USHF.R.U32.HI UR6, URZ, 0x2, UR7 ;  /* 0x000000023f067899 */ /* 0x000fe20008011607 */
[----:B------:R-:W-:Y:S01]  /*31a0*/  IMAD R32, R34, UR10, RZ ;  /* 0x0000000a22207c24 */ /* 0x000fe2000f8e02ff */
[----:B------:R-:W-:Y:S01]  /*31b0*/  ISETP.GE.OR P0, PT, R31, UR12, P0 ;  /* 0x0000000c1f007c0c */ /* 0x000fe20008706670 */
[----:B------:R-:W-:Y:S01]  /*31c0*/  ULOP3.LUT UR4, UR4, UR8, URZ, 0x3c, !UPT ;  /* 0x0000000804047292 */ /* 0x000fe2000f8e3c3f */
[----:B------:R-:W-:Y:S01]  /*31d0*/  LOP3.LUT R24, R29, 0x6, R24, 0xf8, !PT ;  /* 0x000000061d187812 */ /* 0x000fe200078ef818 */
[----:B------:R-:W-:Y:S01]  /*31e0*/  IMAD.WIDE R26, R10, 0x80, RZ ;  /* 0x000000800a1a7825 */ /* 0x000fe200078e02ff */
[----:B------:R-:W-:Y:S01]  /*31f0*/  UIMAD UR5, UR6, -0xe, UR5 ;  /* 0xfffffff2060578a4 */ /* 0x000fe2000f8e0205 */
[----:B------:R-:W-:Y:S01]  /*3200*/  IADD3 R36, -R31, UR12, R12 ;  /* 0x0000000c1f247c10 */ /* 0x000fe2000fffe10c */
[----:B------:R-:W-:Y:S01]  /*3210*/  @UP1 ULOP3.LUT UR4, UR4, 0x1, UR6, 0x78, !UPT ;  /* 0x0000000104041892 */ /* 0x000fe2000f8e7806 */
[----:B------:R-:W-:Y:S01]  /*3220*/  SHF.R.S32.HI R25, RZ, 0x1f, R24 ;  /* 0x0000001fff197819 */ /* 0x000fe20000011418 */
[----:B------:R-:W-:Y:S01]  /*3230*/  IMAD R33, R7, UR11, R32 ;  /* 0x0000000b07217c24 */ /* 0x000fe2000f8e0220 */
[----:B------:R-:W-:Y:S01]  /*3240*/  LOP3.LUT R35, R26, R13, R28, 0xfe, !PT ;  /* 0x0000000d1a237212 */ /* 0x000fe200078efe1c */
[----:B------:R-:W-:-:S02]  /*3250*/  IMAD.IADD R29, R30, 0x1, -R29 ;  /* 0x000000011e1d7824 */ /* 0x000fc400078e0a1d */
[----:B------:R-:W-:-:S04]  /*3260*/  IMAD.WIDE.U32 R10, R7, UR10, R24 ;  /* 0x0000000a070a7c25 */ /* 0x000fc8000f8e0018 */
[----:B------:R-:W-:Y:S02]  /*3270*/  IMAD.IADD R11, R11, 0x1, R33 ;  /* 0x000000010b0b7824 */ /* 0x000fe400078e0221 */
[----:B------:R-:W-:Y:S01]  /*3280*/  IMAD.MOV.U32 R28, RZ, RZ, -0x1 ;  /* 0xffffffffff1c7424 */ /* 0x000fe200078e00ff */
[----:B------:R-:W-:Y:S06]  /*3290*/  @P0 BRA `(.L_x_38) ;  /* 0x0000004400a40947 */ /* 0x000fec0003800000 */
[----:B------:R-:W0:Y:S01]  /*32a0*/  LDC.64 R32, c[0x0][0x5c8] ;  /* 0x00017200ff207b82 */ /* 0x000e220000000a00 */
[----:B------:R-:W-:Y:S01]  /*32b0*/  ULDC.64 UR6, c[0x0][0x5c0] ;  /* 0x0001700000067ab9 */ /* 0x000fe20000000a00 */
[----:B------:R-:W-:Y:S01]  /*32c0*/  BSSY B0, `(.L_x_38) ;  /* 0x0000466000007945 */ /* 0x000fe20003800000 */
[-C--:B0-----:R-:W-:Y:S02]  /*32d0*/  IMAD R12, R27, R32.reuse, RZ ;  /* 0x000000201b0c7224 */ /* 0x081fe400078e02ff */
[----:B------:R-:W-:-:S04]  /*32e0*/  IMAD.WIDE.U32 R10, R35, R32, R10 ;  /* 0x00000020230a7225 */ /* 0x000fc800078e000a */
[----:B------:R-:W-:Y:S01]  /*32f0*/  IMAD R31, R35, R33, R12 ;  /* 0x00000021231f7224 */ /* 0x000fe200078e020c */
[----:B------:R-:W-:Y:S02]  /*3300*/  LEA R13, P0, R32, R10, 0x3 ;  /* 0x0000000a200d7211 */ /* 0x000fe400078018ff */
[----:B------:R-:W-:Y:S01]  /*3310*/  IADD3 R12, P1, R10, UR6, RZ ;  /* 0x000000060a0c7c10 */ /* 0x000fe2000ff3e0ff */
[----:B------:R-:W-:Y:S01]  /*3320*/  IMAD.IADD R31, R11, 0x1, R31 ;  /* 0x000000010b1f7824 */ /* 0x000fe200078e021f */
[----:B------:R-:W-:-:S04]  /*3330*/  IADD3 R10, P3, R13, UR6, RZ ;  /* 0x000000060d0a7c10 */ /* 0x000fc8000ff7e0ff */
[----:B------:R-:W-:Y:S02]  /*3340*/  LEA.HI.X R11, R32, R31, R33, 0x3, P0 ;  /* 0x0000001f200b7211 */ /* 0x000fe400000f1c21 */
[----:B---3-5:R-:W-:Y:S02]  /*3350*/  FSETP.NEU.AND P0, PT, R9, RZ, PT ;  /* 0x000000ff0900720b */ /* 0x028fe40003f0d000 */
[----:B------:R-:W-:Y:S02]  /*3360*/  IADD3.X R13, R31, UR7, RZ, P1, !PT ;  /* 0x000000071f0d7c10 */ /* 0x000fe40008ffe4ff */
[----:B------:R-:W-:-:S09]  /*3370*/  IADD3.X R11, R11, UR7, RZ, P3, !PT ;  /* 0x000000070b0b7c10 */ /* 0x000fd20009ffe4ff */
[----:B------:R-:W-:Y:S05]  /*3380*/  @!P0 BRA `(.L_x_39) ;  /* 0x00000034005c8947 */ /* 0x000fea0003800000 */
[----:B------:R-:W-:Y:S01]  /*3390*/  ULDC.64 UR6, c[0x0][0x5b8] ;  /* 0x00016e0000067ab9 */ /* 0x000fe20000000a00 */
[----:B------:R-:W-:Y:S01]  /*33a0*/  ISETP.GE.AND P0, PT, R36, 0x1, PT ;  /* 0x000000012400780c */ /* 0x000fe20003f06270 */
[----:B------:R-:W-:Y:S01]  /*33b0*/  IMAD R32, R34, UR6, RZ ;  /* 0x0000000622207c24 */ /* 0x000fe2000f8e02ff */
[----:B------:R-:W-:Y:S01]  /*33c0*/  ULDC.64 UR10, c[0x0][0x5a8] ;  /* 0x00016a00000a7ab9 */ /* 0x000fe20000000a00 */
[----:B------:R-:W-:Y:S01]  /*33d0*/  IMAD.WIDE.U32 R30, R7, UR6, R24 ;  /* 0x00000006071e7c25 */ /* 0x000fe2000f8e0018 */
[----:B------:R-:W-:Y:S01]  /*33e0*/  ISETP.LT.OR P4, PT, R29, 0x1, !P0 ;  /* 0x000000011d00780c */ /* 0x000fe20004781670 */
[----:B------:R-:W-:Y:S02]  /*33f0*/  BSSY B1, `(.L_x_40) ;  /* 0x000000c000017945 */ /* 0x000fe40003800000 */
[----:B------:R-:W-:Y:S01]  /*3400*/  IMAD R7, R7, UR7, R32 ;  /* 0x0000000707077c24 */ /* 0x000fe2000f8e0220 */
[----:B------:R-:W-:-:S03]  /*3410*/  ULDC.64 UR6, c[0x0][0x5b0] ;  /* 0x00016c0000067ab9 */ /* 0x000fc60000000a00 */
[----:B------:R-:W-:Y:S02]  /*3420*/  IMAD.IADD R31, R31, 0x1, R7 ;  /* 0x000000011f1f7824 */ /* 0x000fe400078e0207 */
[----:B------:R-:W-:Y:S02]  /*3430*/  IMAD R7, R27, UR6, RZ ;  /* 0x000000061b077c24 */ /* 0x000fe4000f8e02ff */
[----:B------:R-:W-:-:S04]  /*3440*/  IMAD.WIDE.U32 R24, R35, UR6, R30 ;  /* 0x0000000623187c25 */ /* 0x000fc8000f8e001e */
[----:B------:R-:W-:Y:S01]  /*3450*/  IMAD R7, R35, UR7, R7 ;  /* 0x0000000723077c24 */ /* 0x000fe2000f8e0207 */
[----:B------:R-:W-:-:S04]  /*3460*/  IADD3 R24, P1, R24, UR10, RZ ;  /* 0x0000000a18187c10 */ /* 0x000fc8000ff3e0ff */
[--C-:B------:R-:W-:Y:S02]  /*3470*/  IADD3.X R25, R25, UR11, R7.reuse, P1, !PT ;  /* 0x0000000b19197c10 */ /* 0x100fe40008ffe407 */
[----:B------:R-:W-:Y:S01]  /*3480*/  PRMT R7, RZ, 0x7610, R7 ;  /* 0x00007610ff077816 */ /* 0x000fe20000000007 */
[----:B------:R-:W-:Y:S06]  /*3490*/  @P4 BRA `(.L_x_41) ;  /* 0x0000000000044947 */ /* 0x000fec0003800000 */
[----:B------:R0:W5:Y:S02]  /*34a0*/  LDG.E.U8 R7, desc[UR16][R24.64] ;  /* 0x0000001018077981 */ /* 0x000164000c1e1100 */
.L_x_41:
[----:B------:R-:W-:Y:S05]  /*34b0*/  BSYNC B1 ;  /* 0x0000000000017941 */ /* 0x000fea0003800000 */
.L_x_40:
[----:B-----5:R-:W-:Y:S01]  /*34c0*/  LOP3.LUT R7, R7, 0xff, RZ, 0xc0, !PT ;  /* 0x000000ff07077812 */ /* 0x020fe200078ec0ff */
[----:B------:R-:W-:Y:S01]  /*34d0*/  BSSY B1, `(.L_x_42) ;  /* 0x000000b000017945 */ /* 0x000fe20003800000 */
[----:B------:R-:W-:Y:S02]  /*34e0*/  ISETP.LT.OR P3, PT, R29, 0x2, !P0 ;  /* 0x000000021d00780c */ /* 0x000fe40004761670 */
[----:B------:R-:W-:-:S05]  /*34f0*/  F2FP.F16.E5M2.UNPACK_B R7, R7 ;  /* 0x00000007ff07723e */ /* 0x000fca00020004ff */
[----:B------:R-:W-:Y:S01]  /*3500*/  HADD2.F32 R32, -RZ, R7.H0_H0 ;  /* 0x20000007ff207230 */ /* 0x000fe20000004100 */
[----:B------:R-:W-:-:S04]  /*3510*/  PRMT R7, RZ, 0x7610, R7 ;  /* 0x00007610ff077816 */ /* 0x000fc80000000007 */
[----:B------:R-:W-:-:S04]  /*3520*/  FMUL R32, R32, R9 ;  /* 0x0000000920207220 */ /* 0x000fc80000400000 */
[----:B--2---:R-:W-:-:S05]  /*3530*/  FFMA R32, R143, R8, R32 ;  /* 0x000000088f207223 */ /* 0x004fca0000000020 */
[----:B------:R-:W-:-:S05]  /*3540*/  F2FP.SATFINITE.E5M2.F32.PACK_AB_MERGE_C R33, RZ, R32, RZ ;  /* 0x00000020ff21723e */ /* 0x000fca00048060ff */
[----:B------:R1:W-:Y:S01]  /*3550*/  @!P4 STG.E.U8 desc[UR16][R12.64], R33 ;  /* 0x000000210c00c986 */ /* 0x0003e2000c101110 */
[----:B------:R-:W-:Y:S05]  /*3560*/  @P3 BRA `(.L_x_43) ;  /* 0x0000000000043947 */ /* 0x000fea0003800000 */
[----:B------:R2:W5:Y:S02]  /*3570*/  LDG.E.U8 R7, desc[UR16][R24.64+0x1] ;  /* 0x0000011018077981 */ /* 0x000564000c1e1100 */
.L_x_43:
[----:B------:R-:W-:Y:S05]  /*3580*/  BSYNC B1 ;  /* 0x0000000000017941 */ /* 0x000fea0003800000 */
.L_x_42:
[----:B-----5:R-:W-:Y:S01]  /*3590*/  LOP3.LUT R7, R7, 0xff, RZ, 0xc0, !PT ;  /* 0x000000ff07077812 */ /* 0x020fe200078ec0ff */
[----:B------:R-:W-:Y:S01]  /*35a0*/  BSSY B1, `(.L_x_44) ;  /* 0x0000013000017945 */ /* 0x000fe20003800000 */
[----:B-1----:R-:W-:Y:S02]  /*35b0*/  IADD3 R33, P1, R35, 0x8, RZ ;  /* 0x0000000823217810 */ /* 0x002fe40007f3e0ff */
[----:B------:R-:W-:-:S03]  /*35c0*/  F2FP.F16.E5M2.UNPACK_B R7, R7 ;  /* 0x00000007ff07723e */ /* 0x000fc600020004ff */
[----:B------:R-:W-:Y:S01]  /*35d0*/  IMAD.X R27, RZ, RZ, R27, P1 ;  /* 0x000000ffff1b7224 */ /* 0x000fe200008e061b */
[----:B------:R-:W-:Y:S01]  /*35e0*/  ISETP.GE.AND P1, PT, R36, 0x9, PT ;  /* 0x000000092400780c */ /* 0x000fe20003f26270 */
[----:B------:R-:W-:Y:S02]  /*35f0*/  HADD2.F32 R26, -RZ, R7.H0_H0 ;  /* 0x20000007ff1a7230 */ /* 0x000fe40000004100 */
[----:B------:R-:W-:Y:S01]  /*3600*/  IMAD.WIDE.U32 R30, R33, UR6, R30 ;  /* 0x00000006211e7c25 */ /* 0x000fe2000f8e001e */
[----:B------:R-:W-:-:S03]  /*3610*/  ISETP.LT.OR P5, PT, R29, 0x1, !P1 ;  /* 0x000000011d00780c */ /* 0x000fc60004fa1670 */
[----:B------:R-:W-:Y:S01]  /*3620*/  FMUL R7, R26, R9 ;  /* 0x000000091a077220 */ /* 0x000fe20000400000 */
[----:B------:R-:W-:-:S03]  /*3630*/  IMAD R26, R27, UR6, RZ ;  /* 0x000000061b1a7c24 */ /* 0x000fc6000f8e02ff */
[----:B------:R-:W-:Y:S01]  /*3640*/  FFMA R7, R138, R8, R7 ;  /* 0x000000088a077223 */ /* 0x000fe20000000007 */
[----:B------:R-:W-:Y:S01]  /*3650*/  IMAD R33, R33, UR7, R26 ;  /* 0x0000000721217c24 */ /* 0x000fe2000f8e021a */
[----:B------:R-:W-:-:S03]  /*3660*/  IADD3 R26, P4, R30, UR10, RZ ;  /* 0x0000000a1e1a7c10 */ /* 0x000fc6000ff9e0ff */
[----:B------:R-:W-:Y:S02]  /*3670*/  F2FP.SATFINITE.E5M2.F32.PACK_AB_MERGE_C R35, RZ, R7, RZ ;  /* 0x00000007ff23723e */ /* 0x000fe400048060ff */
[----:B------:R-:W-:Y:S02]  /*3680*/  IADD3.X R27, R31, UR11, R33, P4, !PT ;  /* 0x0000000b1f1b7c10 */ /* 0x000fe4000a7fe421 */
[----:B------:R-:W-:Y:S01]  /*3690*/  PRMT R7, RZ, 0x7610, R7 ;  /* 0x00007610ff077816 */ /* 0x000fe20000000007 */
[----:B------:R1:W-:Y:S01]  /*36a0*/  @!P3 STG.E.U8 desc[UR16][R12.64+0x1], R35 ;  /* 0x000001230c00b986 */ /* 0x0003e2000c101110 */
[----:B------:R-:W-:Y:S05]  /*36b0*/  @P5 BRA `(.L_x_45) ;  /* 0x0000000000045947 */ /* 0x000fea0003800000 */
[----:B------:R3:W5:Y:S02]  /*36c0*/  LDG.E.U8 R7, desc[UR16][R26.64] ;  /* 0x000000101a077981 */ /* 0x000764000c1e1100 */
.L_x_45:
[----:B------:R-:W-:Y:S05]  /*36d0*/  BSYNC B1 ;  /* 0x0000000000017941 */ /* 0x000fea0003800000 */
.L_x_44:
[----:B-----5:R-:W-:Y:S01]  /*36e0*/  LOP3.LUT R7, R7, 0xff, RZ, 0xc0, !PT ;  /* 0x000000ff07077812 */ /* 0x020fe200078ec0ff */
[----:B------:R-:W-:Y:S01]  /*36f0*/  BSSY B1, `(.L_x_46) ;  /* 0x000000b000017945 */ /* 0x000fe20003800000 */
[----:B------:R-:W-:Y:S02]  /*3700*/  ISETP.LT.OR P3, PT, R29, 0x2, !P1 ;  /* 0x000000021d00780c */ /* 0x000fe40004f61670 */
[----:B------:R-:W-:-:S05]  /*3710*/  F2FP.F16.E5M2.UNPACK_B R7, R7 ;  /* 0x00000007ff07723e */ /* 0x000fca00020004ff */
[----:B------:R-:W-:Y:S01]  /*3720*/  HADD2.F32 R30, -RZ, R7.H0_H0 ;  /* 0x20000007ff1e7230 */ /* 0x000fe20000004100 */
[----:B------:R-:W-:-:S04]  /*3730*/  PRMT R7, RZ, 0x7610, R7 ;  /* 0x00007610ff077816 */ /* 0x000fc80000000007 */
[----:B------:R-:W-:-:S04]  /*3740*/  FMUL R30, R30, R9 ;  /* 0x000000091e1e7220 */ /* 0x000fc80000400000 */
[----:B------:R-:W-:-:S05]  /*3750*/  FFMA R30, R141, R8, R30 ;  /* 0x000000088d1e7223 */ /* 0x000fca000000001e */
[----:B------:R-:W-:-:S05]  /*3760*/  F2FP.SATFINITE.E5M2.F32.PACK_AB_MERGE_C R31, RZ, R30, RZ ;  /* 0x0000001eff1f723e */ /* 0x000fca00048060ff */
[----:B------:R4:W-:Y:S01]  /*3770*/  @!P5 STG.E.U8 desc[UR16][R10.64], R31 ;  /* 0x0000001f0a00d986 */ /* 0x0009e2000c101110 */
[----:B------:R-:W-:Y:S05]  /*3780*/  @P3 BRA `(.L_x_47) ;  /* 0x0000000000043947 */ /* 0x000fea0003800000 */
[----:B------:R0:W5:Y:S02]  /*3790*/  LDG.E.U8 R7, desc[UR16][R26.64+0x1] ;  /* 0x000001101a077981 */ /* 0x000164000c1e1100 */
.L_x_47:
[----:B------:R-:W-:Y:S05]  /*37a0*/  BSYNC B1 ;  /* 0x0000000000017941 */ /* 0x000fea0003800000 */
.L_x_46:
[----:B-----5:R-:W-:Y:S01]  /*37b0*/  LOP3.LUT R7, R7, 0xff, RZ, 0xc0, !PT ;  /* 0x000000ff07077812 */ /* 0x020fe200078ec0ff */
[----:B------:R-:W-:Y:S01]  /*37c0*/  BSSY B1, `(.L_x_48) ;  /* 0x000000b000017945 */ /* 0x000fe20003800000 */
[----:B------:R-:W-:Y:S02]  /*37d0*/  ISETP.LT.OR P4, PT, R29, 0x9, !P0 ;  /* 0x000000091d00780c */ /* 0x000fe40004781670 */
[----:B------:R-:W-:-:S05]  /*37e0*/  F2FP.F16.E5M2.UNPACK_B R7, R7 ;  /* 0x00000007ff07723e */ /* 0x000fca00020004ff */
[----:B------:R-:W-:-:S05]  /*37f0*/  HADD2.F32 R30, -RZ, R7.H0_H0 ;  /* 0x20000007ff1e7230 */ /* 0x000fca0000004100 */
[----:B------:R-:W-:-:S04]  /*3800*/  FMUL R7, R30, R9 ;  /* 0x000000091e077220 */ /* 0x000fc80000400000 */
[----:B------:R-:W-:-:S05]  /*3810*/  FFMA R7, R136, R8, R7 ;  /* 0x0000000888077223 */ /* 0x000fca0000000007 */
[----:B----4-:R-:W-:Y:S02]  /*3820*/  F2FP.SATFINITE.E5M2.F32.PACK_AB_MERGE_C R31, RZ, R7, RZ ;  /* 0x00000007ff1f723e */ /* 0x010fe400048060ff */
[----:B------:R-:W-:-:S03]  /*3830*/  PRMT R7, RZ, 0x7610, R7 ;  /* 0x00007610ff077816 */ /* 0x000fc60000000007 */
[----:B------:R4:W-:Y:S01]  /*3840*/  @!P3 STG.E.U8 desc[UR16][R10.64+0x1], R31 ;  /* 0x0000011f0a00b986 */ /* 0x0009e2000c101110 */
[----:B------:R-:W-:Y:S05]  /*3850*/  @P4 BRA `(.L_x_49) ;  /* 0x0000000000044947 */ /* 0x000fea0003800000 */
[----:B------:R0:W5:Y:S02]  /*3860*/  LDG.E.U8 R7, desc[UR16][R24.64+0x8] ;  /* 0x0000081018077981 */ /* 0x000164000c1e1100 */
.L_x_49:
[----:B------:R-:W-:Y:S05]  /*3870*/  BSYNC B1 ;  /* 0x0000000000017941 */ /* 0x000fea0003800000 */
.L_x_48:
        /* <DEDUP_REMOVED lines=8> */
[----:B----4-:R-:W-:-:S05]  /*3900*/  F2FP.SATFINITE.E5M2.F32.PACK_AB_MERGE_C R31, RZ, R30, RZ ;  /* 0x0000001eff1f723e */ /* 0x010fca00048060ff */
[----:B------:R4:W-:Y:S01]  /*3910*/  @!P4 STG.E.U8 desc[UR16][R12.64+0x8], R31 ;  /* 0x0000081f0c00c986 */ /* 0x0009e2000c101110 */
[----:B------:R-:W-:Y:S05]  /*3920*/  @P3 BRA `(.L_x_51) ;  /* 0x0000000000043947 */ /* 0x000fea0003800000 */
[----:B------:R0:W5:Y:S02]  /*3930*/  LDG.E.U8 R7, desc[UR16][R24.64+0x9] ;  /* 0x0000091018077981 */ /* 0x000164000c1e1100 */
.L_x_51:
[----:B------:R-:W-:Y:S05]  /*3940*/  BSYNC B1 ;  /* 0x0000000000017941 */ /* 0x000fea0003800000 */
.L_x_50:
        /* <DEDUP_REMOVED lines=12> */
.L_x_53:
[----:B------:R-:W-:Y:S05]  /*3a10*/  BSYNC B1 ;  /* 0x0000000000017941 */ /* 0x000fea0003800000 */
.L_x_52:
        /* <DEDUP_REMOVED lines=12> */
.L_x_55:
[----:B------:R-:W-:Y:S05]  /*3ae0*/  BSYNC B1 ;  /* 0x0000000000017941 */ /* 0x000fea0003800000 */
.L_x_54:
        /* <DEDUP_REMOVED lines=12> */
.L_x_57:
[----:B------:R-:W-:Y:S05]  /*3bb0*/  BSYNC B1 ;  /* 0x0000000000017941 */ /* 0x000fea0003800000 */
.L_x_56:
        /* <DEDUP_REMOVED lines=12> */
.L_x_59:
[----:B------:R-:W-:Y:S05]  /*3c80*/  BSYNC B1 ;  /* 0x0000000000017941 */ /* 0x000fea0003800000 */
.L_x_58:
        /* <DEDUP_REMOVED lines=12> */
.L_x_61:
[----:B------:R-:W-:Y:S05]  /*3d50*/  BSYNC B1 ;  /* 0x0000000000017941 */ /* 0x000fea0003800000 */
.L_x_60:
        /* <DEDUP_REMOVED lines=12> */
.L_x_63:
[----:B------:R-:W-:Y:S05]  /*3e20*/  BSYNC B1 ;  /* 0x0000000000017941 */ /* 0x000fea0003800000 */
.L_x_62:
        /* <DEDUP_REMOVED lines=12> */
.L_x_65:
[----:B------:R-:W-:Y:S05]  /*3ef0*/  BSYNC B1 ;  /* 0x0000000000017941 */ /* 0x000fea0003800000 */
.L_x_64:
        /* <DEDUP_REMOVED lines=12> */
.L_x_67:
[----:B------:R-:W-:Y:S05]  /*3fc0*/  BSYNC B1 ;  /* 0x0000000000017941 */ /* 0x000fea0003800000 */
.L_x_66:
        /* <DEDUP_REMOVED lines=12> */
.L_x_69:
[----:B------:R-:W-:Y:S05]  /*4090*/  BSYNC B1 ;  /* 0x0000000000017941 */ /* 0x000fea0003800000 */
.L_x_68:
        /* <DEDUP_REMOVED lines=12> */
.L_x_71:
[----:B------:R-:W-:Y:S05]  /*4160*/  BSYNC B1 ;  /* 0x0000000000017941 */ /* 0x000fea0003800000 */
.L_x_70:
        /* <DEDUP_REMOVED lines=12> */
.L_x_73:
[----:B------:R-:W-:Y:S05]  /*4230*/  BSYNC B1 ;  /* 0x0000000000017941 */ /* 0x000fea0003800000 */
.L_x_72:
        /* <DEDUP_REMOVED lines=12> */
.L_x_75:
[----:B------:R-:W-:Y:S05]  /*4300*/  BSYNC B1 ;  /* 0x0000000000017941 */ /* 0x000fea0003800000 */
.L_x_74:
        /* <DEDUP_REMOVED lines=12> */
.L_x_77:
[----:B------:R-:W-:Y:S05]  /*43d0*/  BSYNC B1 ;  /* 0x0000000000017941 */ /* 0x000fea0003800000 */
.L_x_76:
        /* <DEDUP_REMOVED lines=12> */
.L_x_79:
[----:B------:R-:W-:Y:S05]  /*44a0*/  BSYNC B1 ;  /* 0x0000000000017941 */ /* 0x000fea0003800000 */
.L_x_78:
        /* <DEDUP_REMOVED lines=12> */
.L_x_81:
[----:B------:R-:W-:Y:S05]  /*4570*/  BSYNC B1 ;  /* 0x0000000000017941 */ /* 0x000fea0003800000 */
.L_x_80:
        /* <DEDUP_REMOVED lines=12> */
.L_x_83:
[----:B------:R-:W-:Y:S05]  /*4640*/  BSYNC B1 ;  /* 0x0000000000017941 */ /* 0x000fea0003800000 */
.L_x_82:
        /* <DEDUP_REMOVED lines=12> */
.L_x_85:
[----:B------:R-:W-:Y:S05]  /*4710*/  BSYNC B1 ;  /* 0x0000000000017941 */ /* 0x000fea0003800000 */
.L_x_84:
        /* <DEDUP_REMOVED lines=12> */
.L_x_87:
[----:B------:R-:W-:Y:S05]  /*47e0*/  BSYNC B1 ;  /* 0x0000000000017941 */ /* 0x000fea0003800000 */
.L_x_86:
        /* <DEDUP_REMOVED lines=12> */
.L_x_89:
[----:B------:R-:W-:Y:S05]  /*48b0*/  BSYNC B1 ;  /* 0x0000000000017941 */ /* 0x000fea0003800000 */
.L_x_88:
        /* <DEDUP_REMOVED lines=12> */
.L_x_91:
[----:B------:R-:W-:Y:S05]  /*4980*/  BSYNC B1 ;  /* 0x0000000000017941 */ /* 0x000fea0003800000 */
.L_x_90:
        /* <DEDUP_REMOVED lines=12> */
.L_x_93:
[----:B------:R-:W-:Y:S05]  /*4a50*/  BSYNC B1 ;  /* 0x0000000000017941 */ /* 0x000fea0003800000 */
.L_x_92:
        /* <DEDUP_REMOVED lines=12> */
.L_x_95:
[----:B------:R-:W-:Y:S05]  /*4b20*/  BSYNC B1 ;  /* 0x0000000000017941 */ /* 0x000fea0003800000 */
.L_x_94:
        /* <DEDUP_REMOVED lines=12> */
.L_x_97:
[----:B------:R-:W-:Y:S05]  /*4bf0*/  BSYNC B1 ;  /* 0x0000000000017941 */ /* 0x000fea0003800000 */
.L_x_96:
        /* <DEDUP_REMOVED lines=12> */
.L_x_99:
[----:B------:R-:W-:Y:S05]  /*4cc0*/  BSYNC B1 ;  /* 0x0000000000017941 */ /* 0x000fea0003800000 */
.L_x_98:
        /* <DEDUP_REMOVED lines=12> */
.L_x_101:
[----:B------:R-:W-:Y:S05]  /*4d90*/  BSYNC B1 ;  /* 0x0000000000017941 */ /* 0x000fea0003800000 */
.L_x_100:
        /* <DEDUP_REMOVED lines=12> */
.L_x_103:
[----:B------:R-:W-:Y:S05]  /*4e60*/  BSYNC B1 ;  /* 0x0000000000017941 */ /* 0x000fea0003800000 */
.L_x_102:
        /* <DEDUP_REMOVED lines=12> */
.L_x_105:
[----:B------:R-:W-:Y:S05]  /*4f30*/  BSYNC B1 ;  /* 0x0000000000017941 */ /* 0x000fea0003800000 */
.L_x_104:
        /* <DEDUP_REMOVED lines=12> */
.L_x_107:
[----:B------:R-:W-:Y:S05]  /*5000*/  BSYNC B1 ;  /* 0x0000000000017941 */ /* 0x000fea0003800000 */
.L_x_106:
        /* <DEDUP_REMOVED lines=12> */
.L_x_109:
[----:B------:R-:W-:Y:S05]  /*50d0*/  BSYNC B1 ;  /* 0x0000000000017941 */ /* 0x000fea0003800000 */
.L_x_108:
        /* <DEDUP_REMOVED lines=12> */
.L_x_111:
[----:B------:R-:W-:Y:S05]  /*51a0*/  BSYNC B1 ;  /* 0x0000000000017941 */ /* 0x000fea0003800000 */
.L_x_110:
        /* <DEDUP_REMOVED lines=12> */
.L_x_113:
[----:B------:R-:W-:Y:S05]  /*5270*/  BSYNC B1 ;  /* 0x0000000000017941 */ /* 0x000fea0003800000 */
.L_x_112:
        /* <DEDUP_REMOVED lines=12> */
.L_x_115:
[----:B------:R-:W-:Y:S05]  /*5340*/  BSYNC B1 ;  /* 0x0000000000017941 */ /* 0x000fea0003800000 */
.L_x_114:
        /* <DEDUP_REMOVED lines=12> */
.L_x_117:
[----:B------:R-:W-:Y:S05]  /*5410*/  BSYNC B1 ;  /* 0x0000000000017941 */ /* 0x000fea0003800000 */
.L_x_116:
        /* <DEDUP_REMOVED lines=12> */
.L_x_119:
[----:B------:R-:W-:Y:S05]  /*54e0*/  BSYNC B1 ;  /* 0x0000000000017941 */ /* 0x000fea0003800000 */
.L_x_118:
        /* <DEDUP_REMOVED lines=12> */
.L_x_121:
[----:B------:R-:W-:Y:S05]  /*55b0*/  BSYNC B1 ;  /* 0x0000000000017941 */ /* 0x000fea0003800000 */
.L_x_120:
        /* <DEDUP_REMOVED lines=12> */
.L_x_123:
[----:B------:R-:W-:Y:S05]  /*5680*/  BSYNC B1 ;  /* 0x0000000000017941 */ /* 0x000fea0003800000 */
.L_x_122:
        /* <DEDUP_REMOVED lines=12> */
.L_x_125:
[----:B------:R-:W-:Y:S05]  /*5750*/  BSYNC B1 ;  /* 0x0000000000017941 */ /* 0x000fea0003800000 */
.L_x_124:
        /* <DEDUP_REMOVED lines=12> */
.L_x_127:
[----:B------:R-:W-:Y:S05]  /*5820*/  BSYNC B1 ;  /* 0x0000000000017941 */ /* 0x000fea0003800000 */
.L_x_126:
        /* <DEDUP_REMOVED lines=12> */
.L_x_129:
[----:B------:R-:W-:Y:S05]  /*58f0*/  BSYNC B1 ;  /* 0x0000000000017941 */ /* 0x000fea0003800000 */
.L_x_128:
        /* <DEDUP_REMOVED lines=12> */
.L_x_131:
[----:B------:R-:W-:Y:S05]  /*59c0*/  BSYNC B1 ;  /* 0x0000000000017941 */ /* 0x000fea0003800000 */
.L_x_130:
        /* <DEDUP_REMOVED lines=12> */
.L_x_133:
[----:B------:R-:W-:Y:S05]  /*5a90*/  BSYNC B1 ;  /* 0x0000000000017941 */ /* 0x000fea0003800000 */
.L_x_132:
        /* <DEDUP_REMOVED lines=12> */
.L_x_135:
[----:B------:R-:W-:Y:S05]  /*5b60*/  BSYNC B1 ;  /* 0x0000000000017941 */ /* 0x000fea0003800000 */
.L_x_134:
        /* <DEDUP_REMOVED lines=12> */
.L_x_137:
[----:B------:R-:W-:Y:S05]  /*5c30*/  BSYNC B1 ;  /* 0x0000000000017941 */ /* 0x000fea0003800000 */
.L_x_136:
        /* <DEDUP_REMOVED lines=12> */
.L_x_139:
[----:B------:R-:W-:Y:S05]  /*5d00*/  BSYNC B1 ;  /* 0x0000000000017941 */ /* 0x000fea0003800000 */
.L_x_138:
        /* <DEDUP_REMOVED lines=12> */
.L_x_141:
[----:B------:R-:W-:Y:S05]  /*5dd0*/  BSYNC B1 ;  /* 0x0000000000017941 */ /* 0x000fea0003800000 */
.L_x_140:
        /* <DEDUP_REMOVED lines=12> */
.L_x_143:
[----:B------:R-:W-:Y:S05]  /*5ea0*/  BSYNC B1 ;  /* 0x0000000000017941 */ /* 0x000fea0003800000 */
.L_x_142:
        /* <DEDUP_REMOVED lines=12> */
.L_x_145:
[----:B------:R-:W-:Y:S05]  /*5f70*/  BSYNC B1 ;  /* 0x0000000000017941 */ /* 0x000fea0003800000 */
.L_x_144:
        /* <DEDUP_REMOVED lines=12> */
.L_x_147:
[----:B------:R-:W-:Y:S05]  /*6040*/  BSYNC B1 ;  /* 0x0000000000017941 */ /* 0x000fea0003800000 */
.L_x_146:
        /* <DEDUP_REMOVED lines=12> */
.L_x_149:
[----:B------:R-:W-:Y:S05]  /*6110*/  BSYNC B1 ;  /* 0x0000000000017941 */ /* 0x000fea0003800000 */
.L_x_148:
        /* <DEDUP_REMOVED lines=12> */
.L_x_151:
[----:B------:R-:W-:Y:S05]  /*61e0*/  BSYNC B1 ;  /* 0x0000000000017941 */ /* 0x000fea0003800000 */
.L_x_150:
        /* <DEDUP_REMOVED lines=12> */
.L_x_153:
[----:B------:R-:W-:Y:S05]  /*62b0*/  BSYNC B1 ;  /* 0x0000000000017941 */ /* 0x000fea0003800000 */
.L_x_152:
        /* <DEDUP_REMOVED lines=12> */
.L_x_155:
[----:B------:R-:W-:Y:S05]  /*6380*/  BSYNC B1 ;  /* 0x0000000000017941 */ /* 0x000fea0003800000 */
.L_x_154:
        /* <DEDUP_REMOVED lines=12> */
.L_x_157:
[----:B------:R-:W-:Y:S05]  /*6450*/  BSYNC B1 ;  /* 0x0000000000017941 */ /* 0x000fea0003800000 */
.L_x_156:
        /* <DEDUP_REMOVED lines=8> */
[----:B0-----:R-:W-:-:S05]  /*64e0*/  F2FP.SATFINITE.E5M2.F32.PACK_AB_MERGE_C R19, RZ, R20, RZ ;  /* 0x00000014ff13723e */ /* 0x001fca00048060ff */
[----:B------:R0:W-:Y:S01]  /*64f0*/  @!P4 STG.E.U8 desc[UR16][R10.64+0x70], R19 ;  /* 0x000070130a00c986 */ /* 0x0001e2000c101110 */
[----:B------:R-:W-:Y:S05]  /*6500*/  @P3 BRA `(.L_x_159) ;  /* 0x0000000000043947 */ /* 0x000fea0003800000 */
[----:B------:R0:W5:Y:S02]  /*6510*/  LDG.E.U8 R7, desc[UR16][R26.64+0x71] ;  /* 0x000071101a077981 */ /* 0x000164000c1e1100 */
.L_x_159:
[----:B------:R-:W-:Y:S05]  /*6520*/  BSYNC B1 ;  /* 0x0000000000017941 */ /* 0x000fea0003800000 */
.L_x_158:
[----:B-----5:R-:W-:Y:S01]  /*6530*/  LOP3.LUT R7, R7, 0xff, RZ, 0xc0, !PT ;  /* 0x000000ff07077812 */ /* 0x020fe200078ec0ff */
[----:B------:R-:W-:Y:S01]  /*6540*/  BSSY B1, `(.L_x_160) ;  /* 0x000000b000017945 */ /* 0x000fe20003800000 */
[----:B------:R-:W-:Y:S02]  /*6550*/  ISETP.LT.OR P4, PT, R29, 0x79, !P0 ;  /* 0x000000791d00780c */ /* 0x000fe40004781670 */
[----:B------:R-:W-:-:S05]  /*6560*/  F2FP.F16.E5M2.UNPACK_B R7, R7 ;  /* 0x00000007ff07723e */ /* 0x000fca00020004ff */
[----:B------:R-:W-:-:S05]  /*6570*/  HADD2.F32 R20, -RZ, R7.H0_H0 ;  /* 0x20000007ff147230 */ /* 0x000fca0000004100 */
[----:B------:R-:W-:-:S04]  /*6580*/  FMUL R7, R20, R9 ;  /* 0x0000000914077220 */ /* 0x000fc80000400000 */
[----:B------:R-:W-:-:S05]  /*6590*/  FFMA R7, R18, R8, R7 ;  /* 0x0000000812077223 */ /* 0x000fca0000000007 */
[----:B0-----:R-:W-:Y:S02]  /*65a0*/  F2FP.SATFINITE.E5M2.F32.PACK_AB_MERGE_C R19, RZ, R7, RZ ;  /* 0x00000007ff13723e */ /* 0x001fe400048060ff */
[----:B------:R-:W-:-:S03]  /*65b0*/  PRMT R7, RZ, 0x7610, R7 ;  /* 0x00007610ff077816 */ /* 0x000fc60000000007 */
[----:B------:R0:W-:Y:S01]  /*65c0*/  @!P3 STG.E.U8 desc[UR16][R10.64+0x71], R19 ;  /* 0x000071130a00b986 */ /* 0x0001e2000c101110 */
[----:B------:R-:W-:Y:S05]  /*65d0*/  @P4 BRA `(.L_x_161) ;  /* 0x0000000000044947 */ /* 0x000fea0003800000 */
[----:B------:R0:W5:Y:S02]  /*65e0*/  LDG.E.U8 R7, desc[UR16][R24.64+0x78] ;  /* 0x0000781018077981 */ /* 0x000164000c1e1100 */
.L_x_161:
[----:B------:R-:W-:Y:S05]  /*65f0*/  BSYNC B1 ;  /* 0x0000000000017941 */ /* 0x000fea0003800000 */
.L_x_160:
        /* <DEDUP_REMOVED lines=12> */
.L_x_163:
[----:B------:R-:W-:Y:S05]  /*66c0*/  BSYNC B1 ;  /* 0x0000000000017941 */ /* 0x000fea0003800000 */
.L_x_162:
        /* <DEDUP_REMOVED lines=12> */
.L_x_165:
[----:B------:R-:W-:Y:S05]  /*6790*/  BSYNC B1 ;  /* 0x0000000000017941 */ /* 0x000fea0003800000 */
.L_x_164:
[----:B-----5:R-:W-:Y:S01]  /*67a0*/  LOP3.LUT R7, R7, 0xff, RZ, 0xc0, !PT ;  /* 0x000000ff07077812 */ /* 0x020fe200078ec0ff */
[----:B------:R-:W-:Y:S01]  /*67b0*/  BSSY B1, `(.L_x_166) ;  /* 0x000000b000017945 */ /* 0x000fe20003800000 */
[----:B------:R-:W-:Y:S02]  /*67c0*/  ISETP.LT.OR P1, PT, R29, 0x7a, !P1 ;  /* 0x0000007a1d00780c */ /* 0x000fe40004f21670 */
[----:B------:R-:W-:-:S05]  /*67d0*/  F2FP.F16.E5M2.UNPACK_B R7, R7 ;  /* 0x00000007ff07723e */ /* 0x000fca00020004ff */
[----:B01----:R-:W-:Y:S01]  /*67e0*/  HADD2.F32 R12, -RZ, R7.H0_H0 ;  /* 0x20000007ff0c7230 */ /* 0x003fe20000004100 */
[----:B------:R-:W-:-:S04]  /*67f0*/  PRMT R7, RZ, 0x7610, R7 ;  /* 0x00007610ff077816 */ /* 0x000fc80000000007 */
[----:B------:R-:W-:-:S04]  /*6800*/  FMUL R12, R12, R9 ;  /* 0x000000090c0c7220 */ /* 0x000fc80000400000 */
[----:B------:R-:W-:-:S05]  /*6810*/  FFMA R12, R17, R8, R12 ;  /* 0x00000008110c7223 */ /* 0x000fca000000000c */
[----:B------:R-:W-:-:S05]  /*6820*/  F2FP.SATFINITE.E5M2.F32.PACK_AB_MERGE_C R13, RZ, R12, RZ ;  /* 0x0000000cff0d723e */ /* 0x000fca00048060ff */
[----:B------:R0:W-:Y:S01]  /*6830*/  @!P3 STG.E.U8 desc[UR16][R10.64+0x78], R13 ;  /* 0x0000780d0a00b986 */ /* 0x0001e2000c101110 */
[----:B------:R-:W-:Y:S05]  /*6840*/  @P1 BRA `(.L_x_167) ;  /* 0x0000000000041947 */ /* 0x000fea0003800000 */
[----:B------:R1:W5:Y:S02]  /*6850*/  LDG.E.U8 R7, desc[UR16][R26.64+0x79] ;  /* 0x000079101a077981 */ /* 0x000364000c1e1100 */
.L_x_167:
[----:B------:R-:W-:Y:S05]  /*6860*/  BSYNC B1 ;  /* 0x0000000000017941 */ /* 0x000fea0003800000 */
.L_x_166:
[----:B------:R-:W-:Y:S05]  /*6870*/  @P1 BRA `(.L_x_168) ;  /* 0x0000001000281947 */ /* 0x000fea0003800000 */
[----:B-----5:R-:W-:-:S04]  /*6880*/  LOP3.LUT R7, R7, 0xff, RZ, 0xc0, !PT ;  /* 0x000000ff07077812 */ /* 0x020fc800078ec0ff */
[----:B------:R-:W-:-:S05]  /*6890*/  F2FP.F16.E5M2.UNPACK_B R7, R7 ;  /* 0x00000007ff07723e */ /* 0x000fca00020004ff */
[----:B------:R-:W-:-:S05]  /*68a0*/  HADD2.F32 R12, -RZ, R7.H0_H0 ;  /* 0x20000007ff0c7230 */ /* 0x000fca0000004100 */
[----:B------:R-:W-:-:S04]  /*68b0*/  FMUL R7, R12, R9 ;  /* 0x000000090c077220 */ /* 0x000fc80000400000 */
[----:B------:R-:W-:-:S05]  /*68c0*/  FFMA R7, R16, R8, R7 ;  /* 0x0000000810077223 */ /* 0x000fca0000000007 */
[----:B------:R-:W-:-:S05]  /*68d0*/  F2FP.SATFINITE.E5M2.F32.PACK_AB_MERGE_C R7, RZ, R7, RZ ;  /* 0x00000007ff07723e */ /* 0x000fca00048060ff */
[----:B------:R0:W-:Y:S01]  /*68e0*/  STG.E.U8 desc[UR16][R10.64+0x79], R7 ;  /* 0x000079070a007986 */ /* 0x0001e2000c101110 */
[----:B------:R-:W-:Y:S05]  /*68f0*/  BRA `(.L_x_168) ;  /* 0x0000001000087947 */ /* 0x000fea0003800000 */
.L_x_39:
[----:B------:R-:W-:Y:S01]  /*6900*/  ISETP.GE.AND P1, PT, R36, 0x1, PT ;  /* 0x000000012400780c */ /* 0x000fe20003f26270 */
[-C--:B--2---:R-:W-:Y:S01]  /*6910*/  FMUL R143, R143, R8.reuse ;  /* 0x000000088f8f7220 */ /* 0x084fe20000400000 */
[-C--:B------:R-:W-:Y:S01]  /*6920*/  FMUL R138, R138, R8.reuse ;  /* 0x000000088a8a7220 */ /* 0x080fe20000400000 */
[----:B------:R-:W-:Y:S01]  /*6930*/  ISETP.GE.AND P0, PT, R36, 0x9, PT ;  /* 0x000000092400780c */ /* 0x000fe20003f06270 */
[-C--:B------:R-:W-:Y:S01]  /*6940*/  FMUL R141, R141, R8.reuse ;  /* 0x000000088d8d7220 */ /* 0x080fe20000400000 */
[C---:B------:R-:W-:Y:S01]  /*6950*/  ISETP.LT.OR P4, PT, R29.reuse, 0x1, !P1 ;  /* 0x000000011d00780c */ /* 0x040fe20004f81670 */
[-C--:B------:R-:W-:Y:S01]  /*6960*/  FMUL R136, R136, R8.reuse ;  /* 0x0000000888887220 */ /* 0x080fe20000400000 */
[----:B------:R-:W-:Y:S01]  /*6970*/  ISETP.LT.OR P5, PT, R29, 0x2, !P1 ;  /* 0x000000021d00780c */ /* 0x000fe20004fa1670 */
[-C--:B------:R-:W-:Y:S01]  /*6980*/  FMUL R139, R139, R8.reuse ;  /* 0x000000088b8b7220 */ /* 0x080fe20000400000 */
[----:B------:R-:W-:Y:S01]  /*6990*/  F2FP.SATFINITE.E5M2.F32.PACK_AB_MERGE_C R143, RZ, R143, RZ ;  /* 0x0000008fff8f723e */ /* 0x000fe200048060ff */
[----:B------:R-:W-:Y:S01]  /*69a0*/  FMUL R134, R134, R8 ;  /* 0x0000000886867220 */ /* 0x000fe20000400000 */
[----:B------:R-:W-:Y:S01]  /*69b0*/  F2FP.SATFINITE.E5M2.F32.PACK_AB_MERGE_C R7, RZ, R138, RZ ;  /* 0x0000008aff07723e */ /* 0x000fe200048060ff */
[-C--:B------:R-:W-:Y:S01]  /*69c0*/  FMUL R137, R137, R8.reuse ;  /* 0x0000000889897220 */ /* 0x080fe20000400000 */
[C---:B------:R-:W-:Y:S01]  /*69d0*/  ISETP.LT.OR P3, PT, R29.reuse, 0x1, !P0 ;  /* 0x000000011d00780c */ /* 0x040fe20004761670 */
[-C--:B------:R-:W-:Y:S01]  /*69e0*/  FMUL R132, R132, R8.reuse ;  /* 0x0000000884847220 */ /* 0x080fe20000400000 */
[----:B------:R-:W-:Y:S01]  /*69f0*/  ISETP.LT.OR P6, PT, R29, 0xa, !P1 ;  /* 0x0000000a1d00780c */ /* 0x000fe20004fc1670 */
[-C--:B------:R-:W-:Y:S01]  /*6a00*/  FMUL R135, R135, R8.reuse ;  /* 0x0000000887877220 */ /* 0x080fe20000400000 */
[----:B------:R-:W-:Y:S01]  /*6a10*/  F2FP.SATFINITE.E5M2.F32.PACK_AB_MERGE_C R141, RZ, R141, RZ ;  /* 0x0000008dff8d723e */ /* 0x000fe200048060ff */
[----:B------:R-:W-:Y:S01]  /*6a20*/  @!P4 STG.E.U8 desc[UR16][R12.64], R143 ;  /* 0x0000008f0c00c986 */ /* 0x000fe2000c101110 */
[C---:B------:R-:W-:Y:S01]  /*6a30*/  ISETP.LT.OR P4, PT, R29.reuse, 0x2, !P0 ;  /* 0x000000021d00780c */ /* 0x040fe20004781670 */
[----:B------:R-:W-:Y:S01]  /*6a40*/  FMUL R130, R130, R8 ;  /* 0x0000000882827220 */ /* 0x000fe20000400000 */
[----:B------:R-:W-:Y:S01]  /*6a50*/  F2FP.SATFINITE.E5M2.F32.PACK_AB_MERGE_C R25, RZ, R136, RZ ;  /* 0x00000088ff19723e */ /* 0x000fe200048060ff */
[----:B------:R0:W-:Y:S01]  /*6a60*/  @!P5 STG.E.U8 desc[UR16][R12.64+0x1], R7 ;  /* 0x000001070c00d986 */ /* 0x0001e2000c101110 */
[----:B------:R-:W-:Y:S01]  /*6a70*/  ISETP.LT.OR P5, PT, R29, 0x9, !P1 ;  /* 0x000000091d00780c */ /* 0x000fe20004fa1670 */
[-C--:B------:R-:W-:Y:S01]  /*6a80*/  FMUL R133, R133, R8.reuse ;  /* 0x0000000885857220 */ /* 0x080fe20000400000 */
[----:B------:R-:W-:Y:S01]  /*6a90*/  F2FP.SATFINITE.E5M2.F32.PACK_AB_MERGE_C R139, RZ, R139, RZ ;  /* 0x0000008bff8b723e */ /* 0x000fe200048060ff */
[----:B------:R-:W-:Y:S01]  /*6aa0*/  @!P3 STG.E.U8 desc[UR16][R10.64], R141 ;  /* 0x0000008d0a00b986 */ /* 0x000fe2000c101110 */
[----:B------:R-:W-:Y:S01]  /*6ab0*/  ISETP.LT.OR P3, PT, R29, 0x9, !P0 ;  /* 0x000000091d00780c */ /* 0x000fe20004761670 */
[-C--:B------:R-:W-:Y:S01]  /*6ac0*/  FMUL R128, R128, R8.reuse ;  /* 0x0000000880807220 */ /* 0x080fe20000400000 */
[----:B------:R-:W-:Y:S01]  /*6ad0*/  F2FP.SATFINITE.E5M2.F32.PACK_AB_MERGE_C R137, RZ, R137, RZ ;  /* 0x00000089ff89723e */ /* 0x000fe200048060ff */
[-C--:B------:R-:W-:Y:S01]  /*6ae0*/  FMUL R131, R131, R8.reuse ;  /* 0x0000000883837220 */ /* 0x080fe20000400000 */
[----:B------:R-:W-:Y:S01]  /*6af0*/  F2FP.SATFINITE.E5M2.F32.PACK_AB_MERGE_C R135, RZ, R135, RZ ;  /* 0x00000087ff87723e */ /* 0x000fe200048060ff */
[----:B------:R1:W-:Y:S01]  /*6b00*/  @!P4 STG.E.U8 desc[UR16][R10.64+0x1], R25 ;  /* 0x000001190a00c986 */ /* 0x0003e2000c101110 */
[C---:B------:R-:W-:Y:S01]  /*6b10*/  ISETP.LT.OR P4, PT, R29.reuse, 0xa, !P0 ;  /* 0x0000000a1d00780c */ /* 0x040fe20004781670 */
[----:B------:R-:W-:Y:S01]  /*6b20*/  FMUL R126, R126, R8 ;  /* 0x000000087e7e7220 */ /* 0x000fe20000400000 */
[----:B0-----:R-:W-:Y:S01]  /*6b30*/  F2FP.SATFINITE.E5M2.F32.PACK_AB_MERGE_C R7, RZ, R134, RZ ;  /* 0x00000086ff07723e */ /* 0x001fe200048060ff */
[----:B------:R-:W-:Y:S01]  /*6b40*/  @!P5 STG.E.U8 desc[UR16][R12.64+0x8], R139 ;  /* 0x0000088b0c00d986 */ /* 0x000fe2000c101110 */
[----:B------:R-:W-:Y:S01]  /*6b50*/  ISETP.LT.OR P5, PT, R29, 0x11, !P1 ;  /* 0x000000111d00780c */ /* 0x000fe20004fa1670 */
[-C--:B------:R-:W-:Y:S01]  /*6b60*/  FMUL R129, R129, R8.reuse ;  /* 0x0000000881817220 */ /* 0x080fe20000400000 */
[----:B------:R-:W-:Y:S01]  /*6b70*/  F2FP.SATFINITE.E5M2.F32.PACK_AB_MERGE_C R133, RZ, R133, RZ ;  /* 0x00000085ff85723e */ /* 0x000fe200048060ff */
[----:B------:R0:W-:Y:S01]  /*6b80*/  @!P6 STG.E.U8 desc[UR16][R12.64+0x9], R7 ;  /* 0x000009070c00e986 */ /* 0x0001e2000c101110 */
[----:B------:R-:W-:Y:S01]  /*6b90*/  ISETP.LT.OR P6, PT, R29, 0x12, !P1 ;  /* 0x000000121d00780c */ /* 0x000fe20004fc1670 */
[----:B------:R-:W-:Y:S01]  /*6ba0*/  FMUL R124, R124, R8 ;  /* 0x000000087c7c7220 */ /* 0x000fe20000400000 */
[----:B------:R-:W-:Y:S01]  /*6bb0*/  F2FP.SATFINITE.E5M2.F32.PACK_AB_MERGE_C R131, RZ, R131, RZ ;  /* 0x00000083ff83723e */ /* 0x000fe200048060ff */
[----:B------:R-:W-:Y:S01]  /*6bc0*/  @!P3 STG.E.U8 desc[UR16][R10.64+0x8], R137 ;  /* 0x000008890a00b986 */ /* 0x000fe2000c101110 */
[----:B-1----:R-:W-:Y:S01]  /*6bd0*/  F2FP.SATFINITE.E5M2.F32.PACK_AB_MERGE_C R25, RZ, R132, RZ ;  /* 0x00000084ff19723e */ /* 0x002fe200048060ff */
[-C--:B------:R-:W-:Y:S01]  /*6be0*/  FMUL R127, R127, R8.reuse ;  /* 0x000000087f7f7220 */ /* 0x080fe20000400000 */
[C---:B------:R-:W-:Y:S01]  /*6bf0*/  ISETP.LT.OR P3, PT, R29.reuse, 0x11, !P0 ;  /* 0x000000111d00780c */ /* 0x040fe20004761670 */
[-C--:B------:R-:W-:Y:S01]  /*6c00*/  FMUL R122, R122, R8.reuse ;  /* 0x000000087a7a7220 */ /* 0x080fe20000400000 */
[----:B------:R-:W-:Y:S01]  /*6c10*/  F2FP.SATFINITE.E5M2.F32.PACK_AB_MERGE_C R129, RZ, R129, RZ ;  /* 0x00000081ff81723e */ /* 0x000fe200048060ff */
[----:B------:R1:W-:Y:S01]  /*6c20*/  @!P4 STG.E.U8 desc[UR16][R10.64+0x9], R25 ;  /* 0x000009190a00c986 */ /* 0x0003e2000c101110 */
[----:B------:R-:W-:Y:S01]  /*6c30*/  ISETP.LT.OR P4, PT, R29, 0x12, !P0 ;  /* 0x000000121d00780c */ /* 0x000fe20004781670 */
[----:B------:R-:W-:Y:S01]  /*6c40*/  FMUL R125, R125, R8 ;  /* 0x000000087d7d7220 */ /* 0x000fe20000400000 */
[----:B0-----:R-:W-:Y:S01]  /*6c50*/  F2FP.SATFINITE.E5M2.F32.PACK_AB_MERGE_C R7, RZ, R130, RZ ;  /* 0x00000082ff07723e */ /* 0x001fe200048060ff */
[----:B------:R-:W-:Y:S01]  /*6c60*/  @!P5 STG.E.U8 desc[UR16][R12.64+0x10], R135 ;  /* 0x000010870c00d986 */ /* 0x000fe2000c101110 */
[C---:B------:R-:W-:Y:S01]  /*6c70*/  ISETP.LT.OR P5, PT, R29.reuse, 0x19, !P1 ;  /* 0x000000191d00780c */ /* 0x040fe20004fa1670 */
[-C--:B------:R-:W-:Y:S01]  /*6c80*/  FMUL R120, R120, R8.reuse ;  /* 0x0000000878787220 */ /* 0x080fe20000400000 */
[----:B------:R-:W-:Y:S01]  /*6c90*/  F2FP.SATFINITE.E5M2.F32.PACK_AB_MERGE_C R127, RZ, R127, RZ ;  /* 0x0000007fff7f723e */ /* 0x000fe200048060ff */
[----:B------:R0:W-:Y:S01]  /*6ca0*/  @!P6 STG.E.U8 desc[UR16][R12.64+0x11], R7 ;  /* 0x000011070c00e986 */ /* 0x0001e2000c101110 */
[----:B------:R-:W-:Y:S01]  /*6cb0*/  ISETP.LT.OR P6, PT, R29, 0x1a, !P1 ;  /* 0x0000001a1d00780c */ /* 0x000fe20004fc1670 */
[-C--:B------:R-:W-:Y:S01]  /*6cc0*/  FMUL R123, R123, R8.reuse ;  /* 0x000000087b7b7220 */ /* 0x080fe20000400000 */
[----:B------:R-:W-:Y:S01]  /*6cd0*/  FMUL R118, R118, R8 ;  /* 0x0000000876767220 */ /* 0x000fe20000400000 */
[----:B-1----:R-:W-:Y:S01]  /*6ce0*/  F2FP.SATFINITE.E5M2.F32.PACK_AB_MERGE_C R25, RZ, R128, RZ ;  /* 0x00000080ff19723e */ /* 0x002fe200048060ff */
[----:B------:R-:W-:Y:S01]  /*6cf0*/  @!P3 STG.E.U8 desc[UR16][R10.64+0x10], R133 ;  /* 0x000010850a00b986 */ /* 0x000fe2000c101110 */
[----:B------:R-:W-:Y:S01]  /*6d00*/  ISETP.LT.OR P3, PT, R29, 0x19, !P0 ;  /* 0x000000191d00780c */ /* 0x000fe20004761670 */
        /* <DEDUP_REMOVED lines=35> */
[----:B------:R-:W-:Y:S01]  /*6f40*/  ISETP.LT.OR P3, PT, R29, 0x29, !P0 ;  /* 0x000000291d00780c */ /* 0x000fe20004761670 */
[-C--:B------:R-:W-:Y:S01]  /*6f50*/  FMUL R111, R111, R8.reuse ;  /* 0x000000086f6f7220 */ /* 0x080fe20000400000 */
[-C--:B------:R-:W-:Y:S01]  /*6f60*/  FMUL R106, R106, R8.reuse ;  /* 0x000000086a6a7220 */ /* 0x080fe20000400000 */
        /* <DEDUP_REMOVED lines=104> */
[----:B------:R-:W-:-:S02]  /*75f0*/  ISETP.LT.OR P3, PT, R29, 0x59, !P0 ;  /* 0x000000591d00780c */ /* 0x000fc40004761670 */
[----:B------:R-:W-:Y:S01]  /*7600*/  F2FP.SATFINITE.E5M2.F32.PACK_AB_MERGE_C R21, RZ, R21, RZ ;  /* 0x00000015ff15723e */ /* 0x000fe200048060ff */
[----:B------:R1:W-:Y:S01]  /*7610*/  @!P4 STG.E.U8 desc[UR16][R10.64+0x51], R25 ;  /* 0x000051190a00c986 */ /* 0x0003e2000c101110 */
[C---:B------:R-:W-:Y:S02]  /*7620*/  ISETP.LT.OR P4, PT, R29.reuse, 0x5a, !P0 ;  /* 0x0000005a1d00780c */ /* 0x040fe40004781670 */
[----:B0-----:R-:W-:Y:S01]  /*7630*/  F2FP.SATFINITE.E5M2.F32.PACK_AB_MERGE_C R7, RZ, R94, RZ ;  /* 0x0000005eff07723e */ /* 0x001fe200048060ff */
[----:B------:R-:W-:Y:S01]  /*7640*/  @!P5 STG.E.U8 desc[UR16][R12.64+0x58], R99 ;  /* 0x000058630c00d986 */ /* 0x000fe2000c101110 */
[C---:B------:R-:W-:Y:S02]  /*7650*/  ISETP.LT.OR P5, PT, R29.reuse, 0x61, !P1 ;  /* 0x000000611d00780c */ /* 0x040fe40004fa1670 */
[----:B------:R-:W-:Y:S01]  /*7660*/  F2FP.SATFINITE.E5M2.F32.PACK_AB_MERGE_C R15, RZ, R15, RZ ;  /* 0x0000000fff0f723e */ /* 0x000fe200048060ff */
[----:B------:R0:W-:Y:S01]  /*7670*/  @!P6 STG.E.U8 desc[UR16][R12.64+0x59], R7 ;  /* 0x000059070c00e986 */ /* 0x0001e2000c101110 */
[----:B------:R-:W-:-:S02]  /*7680*/  ISETP.LT.OR P6, PT, R29, 0x62, !P1 ;  /* 0x000000621d00780c */ /* 0x000fc40004fc1670 */
[----:B------:R-:W-:Y:S01]  /*7690*/  F2FP.SATFINITE.E5M2.F32.PACK_AB_MERGE_C R17, RZ, R17, RZ ;  /* 0x00000011ff11723e */ /* 0x000fe200048060ff */
[----:B------:R-:W-:Y:S01]  /*76a0*/  @!P3 STG.E.U8 desc[UR16][R10.64+0x58], R97 ;  /* 0x000058610a00b986 */ /* 0x000fe2000c101110 */
[----:B-1----:R-:W-:Y:S02]  /*76b0*/  F2FP.SATFINITE.E5M2.F32.PACK_AB_MERGE_C R25, RZ, R92, RZ ;  /* 0x0000005cff19723e */ /* 0x002fe400048060ff */
[----:B------:R-:W-:-:S03]  /*76c0*/  ISETP.LT.OR P3, PT, R29, 0x61, !P0 ;  /* 0x000000611d00780c */ /* 0x000fc60004761670 */
[----:B------:R1:W-:Y:S01]  /*76d0*/  @!P4 STG.E.U8 desc[UR16][R10.64+0x59], R25 ;  /* 0x000059190a00c986 */ /* 0x0003e2000c101110 */
[C---:B------:R-:W-:Y:S02]  /*76e0*/  ISETP.LT.OR P4, PT, R29.reuse, 0x62, !P0 ;  /* 0x000000621d00780c */ /* 0x040fe40004781670 */
[----:B0-----:R-:W-:Y:S01]  /*76f0*/  F2FP.SATFINITE.E5M2.F32.PACK_AB_MERGE_C R7, RZ, R90, RZ ;  /* 0x0000005aff07723e */ /* 0x001fe200048060ff */
[----:B------:R-:W-:Y:S01]  /*7700*/  @!P5 STG.E.U8 desc[UR16][R12.64+0x60], R93 ;  /* 0x0000605d0c00d986 */ /* 0x000fe2000c101110 */
[----:B------:R-:W-:-:S03]  /*7710*/  ISETP.LT.OR P5, PT, R29, 0x69, !P1 ;  /* 0x000000691d00780c */ /* 0x000fc60004fa1670 */
[----:B------:R0:W-:Y:S01]  /*7720*/  @!P6 STG.E.U8 desc[UR16][R12.64+0x61], R7 ;  /* 0x000061070c00e986 */ /* 0x0001e2000c101110 */
[C---:B------:R-:W-:Y:S02]  /*7730*/  ISETP.LT.OR P6, PT, R29.reuse, 0x6a, !P1 ;  /* 0x0000006a1d00780c */ /* 0x040fe40004fc1670 */
[----:B-1----:R-:W-:Y:S01]  /*7740*/  F2FP.SATFINITE.E5M2.F32.PACK_AB_MERGE_C R25, RZ, R88, RZ ;  /* 0x00000058ff19723e */ /* 0x002fe200048060ff */
[----:B------:R-:W-:Y:S01]  /*7750*/  @!P3 STG.E.U8 desc[UR16][R10.64+0x60], R95 ;  /* 0x0000605f0a00b986 */ /* 0x000fe2000c101110 */
        /* <DEDUP_REMOVED lines=11> */
[----:B------:R-:W-:Y:S01]  /*7810*/  @!P4 STG.E.U8 desc[UR16][R10.64+0x69], R25 ;  /* 0x000069190a00c986 */ /* 0x000fe2000c101110 */
[C---:B------:R-:W-:Y:S02]  /*7820*/  ISETP.LT.OR P4, PT, R29.reuse, 0x79, !P1 ;  /* 0x000000791d00780c */ /* 0x040fe40004f81670 */
[C---:B------:R-:W-:Y:S01]  /*7830*/  ISETP.LT.OR P1, PT, R29.reuse, 0x7a, !P1 ;  /* 0x0000007a1d00780c */ /* 0x040fe20004f21670 */
[----:B------:R1:W-:Y:S01]  /*7840*/  @!P5 STG.E.U8 desc[UR16][R12.64+0x70], R23 ;  /* 0x000070170c00d986 */ /* 0x0003e2000c101110 */
[C---:B------:R-:W-:Y:S02]  /*7850*/  ISETP.LT.OR P5, PT, R29.reuse, 0x72, !P0 ;  /* 0x000000721d00780c */ /* 0x040fe400047a1670 */
[----:B0-----:R-:W-:Y:S01]  /*7860*/  F2FP.SATFINITE.E5M2.F32.PACK_AB_MERGE_C R7, RZ, R18, RZ ;  /* 0x00000012ff07723e */ /* 0x001fe200048060ff */
[----:B------:R0:W-:Y:S01]  /*7870*/  @!P6 STG.E.U8 desc[UR16][R12.64+0x71], R19 ;  /* 0x000071130c00e986 */ /* 0x0001e2000c101110 */
[C---:B------:R-:W-:Y:S02]  /*7880*/  ISETP.LT.OR P6, PT, R29.reuse, 0x79, !P0 ;  /* 0x000000791d00780c */ /* 0x040fe400047c1670 */
[----:B------:R-:W-:Y:S01]  /*7890*/  ISETP.LT.OR P0, PT, R29, 0x7a, !P0 ;  /* 0x0000007a1d00780c */ /* 0x000fe20004701670 */
[----:B------:R2:W-:Y:S01]  /*78a0*/  @!P3 STG.E.U8 desc[UR16][R10.64+0x70], R21 ;  /* 0x000070150a00b986 */ /* 0x0005e2000c101110 */
[----:B-1----:R-:W-:-:S05]  /*78b0*/  F2FP.SATFINITE.E5M2.F32.PACK_AB_MERGE_C R23, RZ, R16, RZ ;  /* 0x00000010ff17723e */ /* 0x002fca00048060ff */
[----:B------:R2:W-:Y:S01]  /*78c0*/  @!P5 STG.E.U8 desc[UR16][R10.64+0x71], R7 ;  /* 0x000071070a00d986 */ /* 0x0005e2000c101110 */
[----:B0-----:R-:W-:-:S03]  /*78d0*/  F2FP.SATFINITE.E5M2.F32.PACK_AB_MERGE_C R19, RZ, R14, RZ ;  /* 0x0000000eff13723e */ /* 0x001fc600048060ff */
[----:B------:R2:W-:Y:S04]  /*78e0*/  @!P4 STG.E.U8 desc[UR16][R12.64+0x78], R15 ;  /* 0x0000780f0c00c986 */ /* 0x0005e8000c101110 */
[----:B------:R2:W-:Y:S04]  /*78f0*/  @!P1 STG.E.U8 desc[UR16][R12.64+0x79], R19 ;  /* 0x000079130c009986 */ /* 0x0005e8000c101110 */
[----:B------:R2:W-:Y:S04]  /*7900*/  @!P6 STG.E.U8 desc[UR16][R10.64+0x78], R17 ;  /* 0x000078110a00e986 */ /* 0x0005e8000c101110 */
[----:B------:R2:W-:Y:S02]  /*7910*/  @!P0 STG.E.U8 desc[UR16][R10.64+0x79], R23 ;  /* 0x000079170a008986 */ /* 0x0005e4000c101110 */
.L_x_168:
[----:B------:R-:W-:Y:S05]  /*7920*/  BSYNC B0 ;  /* 0x0000000000007941 */ /* 0x000fea0003800000 */
.L_x_38:
[----:B------:R-:W-:Y:S01]  /*7930*/  ULDC UR6, c[0x0][0xc] ;  /* 0x0000030000067ab9 */ /* 0x000fe20000000800 */
[----:B------:R-:W-:Y:S01]  /*7940*/  ULDC UR7, c[0x0][0x10] ;  /* 0x0000040000077ab9 */ /* 0x000fe20000000800 */
[----:B0-2--5:R-:W0:Y:S01]  /*7950*/  LDC R7, c[0x0][0x14] ;  /* 0x00000500ff077b82 */ /* 0x025e220000000800 */
[----:B------:R-:W-:Y:S01]  /*7960*/  UIMAD.WIDE.U32 UR6, UR6, UR7, URZ ;  /* 0x00000007060672a5 */ /* 0x000fe2000f8e003f */
[----:B----4-:R-:W-:Y:S01]  /*7970*/  PRMT R10, RZ, 0x7610, R10 ;  /* 0x00007610ff0a7816 */ /* 0x010fe2000000000a */
[----:B------:R-:W-:-:S04]  /*7980*/  IMAD.MOV.U32 R11, RZ, RZ, -0x1 ;  /* 0xffffffffff0b7424 */ /* 0x000fc800078e00ff */
[----:B0-----:R-:W-:-:S04]  /*7990*/  IMAD.WIDE.U32 R2, R7, UR6, R2 ;  /* 0x0000000607027c25 */ /* 0x001fc8000f8e0002 */
[----:B------:R-:W-:Y:S01]  /*79a0*/  IMAD R7, R7, UR7, RZ ;  /* 0x0000000707077c24 */ /* 0x000fe2000f8e02ff */
[----:B------:R-:W-:Y:S02]  /*79b0*/  ULDC.64 UR6, c[0x0][0x650] ;  /* 0x0001940000067ab9 */ /* 0x000fe40000000a00 */
[----:B------:R-:W-:Y:S01]  /*79c0*/  ISETP.GE.U32.AND P0, PT, R2, UR6, PT ;  /* 0x0000000602007c0c */ /* 0x000fe2000bf06070 */
[----:B------:R-:W-:Y:S02]  /*79d0*/  IMAD.IADD R3, R3, 0x1, R7 ;  /* 0x0000000103037824 */ /* 0x000fe400078e0207 */
[----:B------:R-:W-:-:S03]  /*79e0*/  IMAD.MOV.U32 R7, RZ, RZ, -0x1 ;  /* 0xffffffffff077424 */ /* 0x000fc600078e00ff */
[----:B------:R-:W-:-:S13]  /*79f0*/  ISETP.GE.U32.AND.EX P0, PT, R3, UR7, PT, P0 ;  /* 0x0000000703007c0c */ /* 0x000fda000bf06100 */
[----:B------:R-:W-:Y:S05]  /*7a00*/  @P0 BRA `(.L_x_169) ;  /* 0x0000000400600947 */ /* 0x000fea0003800000 */
[----:B------:R-:W0:Y:S01]  /*7a10*/  S2R R22, SR_CTAID.X ;  /* 0x0000000000167919 */ /* 0x000e220000002500 */
[----:B------:R-:W2:Y:S01]  /*7a20*/  LDC.64 R16, c[0x0][0x628] ;  /* 0x00018a00ff107b82 */ /* 0x000ea20000000a00 */
[----:B------:R-:W-:Y:S01]  /*7a30*/  ULDC UR6, c[0x0][0x150] ;  /* 0x0000540000067ab9 */ /* 0x000fe20000000800 */
[----:B------:R-:W-:Y:S01]  /*7a40*/  IMAD.MOV.U32 R14, RZ, RZ, R2 ;  /* 0x000000ffff0e7224 */ /* 0x000fe200078e0002 */
[----:B------:R-:W4:Y:S01]  /*7a50*/  S2R R24, SR_CTAID.Y ;  /* 0x0000000000187919 */ /* 0x000f220000002600 */
[----:B------:R-:W-:-:S04]  /*7a60*/  IMAD.MOV.U32 R15, RZ, RZ, R3 ;  /* 0x000000ffff0f7224 */ /* 0x000fc800078e0003 */
[----:B------:R-:W1:Y:S08]  /*7a70*/  LDC R25, c[0x0][0x144] ;  /* 0x00005100ff197b82 */ /* 0x000e700000000800 */
[----:B------:R-:W1:Y:S08]  /*7a80*/  LDC R18, c[0x0][0x630] ;  /* 0x00018c00ff127b82 */ /* 0x000e700000000800 */
[----:B------:R-:W1:Y:S01]  /*7a90*/  LDC.64 R20, c[0x0][0x620] ;  /* 0x00018800ff147b82 */ /* 0x000e620000000a00 */
[----:B--2---:R-:W-:-:S04]  /*7aa0*/  ISETP.NE.U32.AND P0, PT, R16, RZ, PT ;  /* 0x000000ff1000720c */ /* 0x004fc80003f05070 */
[----:B------:R-:W-:Y:S02]  /*7ab0*/  ISETP.NE.AND.EX P0, PT, R17, RZ, PT, P0 ;  /* 0x000000ff1100720c */ /* 0x000fe40003f05300 */
[----:B0-----:R-:W-:-:S05]  /*7ac0*/  I2FP.F32.U32 R7, R22 ;  /* 0x0000001600077245 */ /* 0x001fca0000201000 */
[----:B------:R-:W-:-:S04]  /*7ad0*/  FMUL R7, R7, UR6 ;  /* 0x0000000607077c20 */ /* 0x000fc80008400000 */
[----:B------:R0:W2:Y:S02]  /*7ae0*/  F2I.U32.TRUNC.NTZ R23, R7 ;  /* 0x0000000700177305 */ /* 0x0000a4000020f000 */
[----:B----4-:R-:W-:Y:S05]  /*7af0*/  @!P0 BRA `(.L_x_170) ;  /* 0x0000000000288947 */ /* 0x010fea0003800000 */
[----:B0-----:R-:W0:Y:S02]  /*7b00*/  LDC R7, c[0x0][0x634] ;  /* 0x00018d00ff077b82 */ /* 0x001e240000000800 */
        /* <DEDUP_REMOVED lines=9> */
.L_x_170:
[-CC-:B-1----:R-:W-:Y:S01]  /*7ba0*/  SHF.R.U64 R19, R14, R18.reuse, R15.reuse ;  /* 0x000000120e137219 */ /* 0x182fe2000000120f */
[----:B------:R-:W1:Y:S01]  /*7bb0*/  LDC.64 R30, c[0x0][0x640] ;  /* 0x00019000ff1e7b82 */ /* 0x000e620000000a00 */
[----:B0-----:R-:W-:Y:S01]  /*7bc0*/  SHF.R.U32.HI R7, RZ, R18, R15 ;  /* 0x00000012ff077219 */ /* 0x001fe2000001160f */
[----:B--2---:R-:W-:Y:S01]  /*7bd0*/  IMAD.MOV R23, RZ, RZ, -R23 ;  /* 0x000000ffff177224 */ /* 0x004fe200078e0a17 */
[----:B------:R-:W-:Y:S01]  /*7be0*/  IADD3 R13, P0, RZ, -R19, RZ ;  /* 0x80000013ff0d7210 */ /* 0x000fe20007f1e0ff */
[----:B------:R-:W-:Y:S02]  /*7bf0*/  ULDC UR6, c[0x0][0x154] ;  /* 0x0000550000067ab9 */ /* 0x000fe40000000800 */
[----:B------:R-:W-:Y:S02]  /*7c00*/  IMAD R25, R25, R23, R22 ;  /* 0x0000001719197224 */ /* 0x000fe400078e0216 */
[----:B------:R-:W0:Y:S01]  /*7c10*/  LDC R14, c[0x0][0x618] ;  /* 0x00018600ff0e7b82 */ /* 0x000e220000000800 */
[----:B------:R-:W-:-:S02]  /*7c20*/  IMAD.X R7, RZ, RZ, ~R7, P0 ;  /* 0x000000ffff077224 */ /* 0x000fc400000e0e07 */
[----:B------:R-:W-:-:S04]  /*7c30*/  IMAD.WIDE.U32 R10, R13, R20, R2 ;  /* 0x000000140d0a7225 */ /* 0x000fc800078e0002 */
[----:B------:R-:W-:Y:S01]  /*7c40*/  IMAD R12, R7, R20, RZ ;  /* 0x00000014070c7224 */ /* 0x000fe200078e02ff */
[----:B---3--:R-:W2:Y:S03]  /*7c50*/  LDC R26, c[0x0][0x608] ;  /* 0x00018200ff1a7b82 */ /* 0x008ea60000000800 */
[----:B------:R-:W-:Y:S02]  /*7c60*/  IMAD R7, R13, R21, R12 ;  /* 0x000000150d077224 */ /* 0x000fe400078e020c */
[----:B------:R-:W-:Y:S02]  /*7c70*/  IMAD.MOV.U32 R13, RZ, RZ, 0x1 ;  /* 0x00000001ff0d7424 */ /* 0x000fe400078e00ff */
[----:B------:R-:W-:Y:S01]  /*7c80*/  IMAD.IADD R7, R11, 0x1, R7 ;  /* 0x000000010b077824 */ /* 0x000fe200078e0207 */
[----:B------:R-:W3:Y:S01]  /*7c90*/  LDC R28, c[0x0][0x658] ;  /* 0x00019600ff1c7b82 */ /* 0x000ee20000000800 */
[----:B------:R-:W-:-:S02]  /*7ca0*/  I2FP.F32.U32 R11, R24 ;  /* 0x00000018000b7245 */ /* 0x000fc40000201000 */
[----:B-1----:R-:W-:-:S03]  /*7cb0*/  ISETP.NE.U32.AND P0, PT, R30, RZ, PT ;  /* 0x000000ff1e00720c */ /* 0x002fc60003f05070 */
[----:B------:R-:W-:Y:S01]  /*7cc0*/  FMUL R12, R11, UR6 ;  /* 0x000000060b0c7c20 */ /* 0x000fe20008400000 */
[----:B------:R-:W-:Y:S01]  /*7cd0*/  ISETP.NE.AND.EX P0, PT, R31, RZ, PT, P0 ;  /* 0x000000ff1f00720c */ /* 0x000fe20003f05300 */
[----:B------:R-:W1:Y:S01]  /*7ce0*/  LDC R23, c[0x0][0x148] ;  /* 0x00005200ff177b82 */ /* 0x000e620000000800 */
[-CC-:B0-----:R-:W-:Y:S01]  /*7cf0*/  SHF.R.U64 R18, R10, R14.reuse, R7.reuse ;  /* 0x0000000e0a127219 */ /* 0x181fe20000001207 */
[----:B------:R0:W4:Y:S01]  /*7d00*/  F2I.U32.TRUNC.NTZ R20, R12 ;  /* 0x0000000c00147305 */ /* 0x000122000020f000 */
[----:B------:R-:W-:Y:S01]  /*7d10*/  SHF.R.U32.HI R7, RZ, R14, R7 ;  /* 0x0000000eff077219 */ /* 0x000fe20000011607 */
[----:B------:R-:W-:-:S04]  /*7d20*/  IMAD.MOV.U32 R11, RZ, RZ, -0x1 ;  /* 0xffffffffff0b7424 */ /* 0x000fc800078e00ff */
[----:B------:R-:W0:Y:S01]  /*7d30*/  LDC R22, c[0x0][0x600] ;  /* 0x00018000ff167b82 */ /* 0x000e220000000800 */
[-CC-:B--2---:R-:W-:Y:S02]  /*7d40*/  SHF.R.U64 R16, R18, R26.reuse, R7.reuse ;  /* 0x0000001a12107219 */ /* 0x184fe40000001207 */
[----:B------:R-:W-:-:S05]  /*7d50*/  SHF.R.U32.HI R7, RZ, R26, R7 ;  /* 0x0000001aff077219 */ /* 0x000fca0000011607 */
[----:B------:R-:W2:Y:S01]  /*7d60*/  LDC R29, c[0x0][0x648] ;  /* 0x00019200ff1d7b82 */ /* 0x000ea20000000800 */
[-C--:B---3--:R-:W-:Y:S02]  /*7d70*/  SHF.L.U32 R10, R11, R28.reuse, RZ ;  /* 0x0000001c0b0a7219 */ /* 0x088fe400000006ff */
[--C-:B------:R-:W-:Y:S02]  /*7d80*/  SHF.R.U64 R21, R16, R28, R7.reuse ;  /* 0x0000001c10157219 */ /* 0x100fe40000001207 */
[----:B------:R-:W-:Y:S02]  /*7d90*/  LOP3.LUT R27, RZ, R10, RZ, 0x33, !PT ;  /* 0x0000000aff1b7212 */ /* 0x000fe400078e33ff */
[-C--:B------:R-:W-:Y:S01]  /*7da0*/  SHF.R.U32.HI R11, RZ, R28.reuse, R7 ;  /* 0x0000001cff0b7219 */ /* 0x080fe20000011607 */
[----:B------:R-:W3:Y:S01]  /*7db0*/  LDC R32, c[0x0][0x638] ;  /* 0x00018e00ff207b82 */ /* 0x000ee20000000800 */
[----:B------:R-:W-:Y:S01]  /*7dc0*/  SHF.L.U32 R26, R13, R28, RZ ;  /* 0x0000001c0d1a7219 */ /* 0x000fe200000006ff */
[----:B------:R-:W-:-:S06]  /*7dd0*/  IMAD.MOV.U32 R10, RZ, RZ, R21 ;  /* 0x000000ffff0a7224 */ /* 0x000fcc00078e0015 */
[----:B------:R-:W0:Y:S01]  /*7de0*/  LDC R33, c[0x0][0x610] ;  /* 0x00018400ff217b82 */ /* 0x000e220000000800 */
[----:B----4-:R-:W-:Y:S05]  /*7df0*/  @!P0 BRA `(.L_x_171) ;  /* 0x0000000000288947 */ /* 0x010fea0003800000 */
[----:B------:R-:W4:Y:S02]  /*7e00*/  LDC R10, c[0x0][0x64c] ;  /* 0x00019300ff0a7b82 */ /* 0x000f240000000800 */
[----:B----4-:R-:W-:-:S05]  /*7e10*/  IADD3 R7, P0, R21, R10, RZ ;  /* 0x0000000a15077210 */ /* 0x010fca0007f1e0ff */
[----:B------:R-:W-:-:S04]  /*7e20*/  IMAD.X R17, RZ, RZ, R11, P0 ;  /* 0x000000ffff117224 */ /* 0x000fc800000e060b */
[----:B------:R-:W-:-:S04]  /*7e30*/  IMAD.WIDE.U32 R10, R17, R30, RZ ;  /* 0x0000001e110a7225 */ /* 0x000fc800078e00ff */
[----:B0-----:R-:W-:-:S04]  /*7e40*/  IMAD.WIDE.U32 R12, P0, R7, R31, R10 ;  /* 0x0000001f070c7225 */ /* 0x001fc8000780000a */
[----:B------:R-:W-:-:S04]  /*7e50*/  IMAD.WIDE.U32 R10, R7, R30, RZ ;  /* 0x0000001e070a7225 */ /* 0x000fc800078e00ff */
[----:B------:R-:W-:Y:S01]  /*7e60*/  IMAD.X R15, RZ, RZ, RZ, P0 ;  /* 0x000000ffff0f7224 */ /* 0x000fe200000e06ff */
[----:B------:R-:W-:Y:S01]  /*7e70*/  IADD3 RZ, P0, R11, R12, RZ ;  /* 0x0000000c0bff7210 */ /* 0x000fe20007f1e0ff */
[----:B------:R-:W-:-:S04]  /*7e80*/  IMAD.MOV.U32 R14, RZ, RZ, R13 ;  /* 0x000000ffff0e7224 */ /* 0x000fc800078e000d */
[----:B------:R-:W-:-:S08]  /*7e90*/  IMAD.WIDE.U32.X R10, R17, R31, R14, P0 ;  /* 0x0000001f110a7225 */ /* 0x000fd000000e040e */
.L_x_171:
[----:B--2---:R-:W-:Y:S01]  /*7ea0*/  SHF.R.U64 R7, R10, R29, R11 ;  /* 0x0000001d0a077219 */ /* 0x004fe2000000120b */
[----:B0-----:R-:W-:Y:S01]  /*7eb0*/  VIADD R11, R22, 0xffffffff ;  /* 0xffffffff160b7836 */ /* 0x001fe20000000000 */
[----:B------:R-:W-:Y:S01]  /*7ec0*/  LOP3.LUT R28, R16, R27, RZ, 0xc0, !PT ;  /* 0x0000001b101c7212 */ /* 0x000fe200078ec0ff */
[----:B------:R-:W-:Y:S02]  /*7ed0*/  IMAD.MOV R20, RZ, RZ, -R20 ;  /* 0x000000ffff147224 */ /* 0x000fe400078e0a14 */
[----:B------:R-:W-:Y:S01]  /*7ee0*/  IMAD.MOV R10, RZ, RZ, -R7 ;  /* 0x000000ffff0a7224 */ /* 0x000fe200078e0a07 */
[----:B------:R-:W-:Y:S01]  /*7ef0*/  LOP3.LUT R18, R18, R11, RZ, 0xc0, !PT ;  /* 0x0000000b12127212 */ /* 0x000fe200078ec0ff */
[----:B------:R-:W-:Y:S02]  /*7f00*/  IMAD R28, R26, R7, R28 ;  /* 0x000000071a1c7224 */ /* 0x000fe400078e021c */
[----:B-1----:R-:W-:Y:S02]  /*7f10*/  @P2 IMAD R25, R23, R20, R24 ;  /* 0x0000001417192224 */ /* 0x002fe400078e0218 */
[----:B---3--:R-:W-:-:S02]  /*7f20*/  IMAD R7, R10, R32, R21 ;  /* 0x000000200a077224 */ /* 0x008fc400078e0215 */
[----:B------:R-:W-:Y:S02]  /*7f30*/  IMAD R28, R28, R33, R25 ;  /* 0x000000211c1c7224 */ /* 0x000fe400078e0219 */
[----:B------:R-:W-:Y:S02]  /*7f40*/  IMAD R7, R7, R22, R18 ;  /* 0x0000001607077224 */ /* 0x000fe400078e0212 */
[----:B------:R-:W-:-:S03]  /*7f50*/  IMAD.MOV.U32 R10, RZ, RZ, 0x1 ;  /* 0x00000001ff0a7424 */ /* 0x000fc600078e00ff */
[----:B------:R-:W-:Y:S02]  /*7f60*/  SEL R11, R7, R28, !P2 ;  /* 0x0000001c070b7207 */ /* 0x000fe40005000000 */
[----:B------:R-:W-:Y:S01]  /*7f70*/  SEL R28, R28, R7, !P2 ;  /* 0x000000071c1c7207 */ /* 0x000fe20005000000 */
[----:B------:R-:W-:-:S07]  /*7f80*/  IMAD.MOV.U32 R7, RZ, RZ, R19 ;  /* 0x000000ffff077224 */ /* 0x000fce00078e0013 */
.L_x_169:
[----:B------:R-:W-:Y:S01]  /*7f90*/  LOP3.LUT P0, RZ, R10, 0xff, RZ, 0xc0, !PT ;  /* 0x000000ff0aff7812 */ /* 0x000fe2000780c0ff */
[----:B------:R-:W-:-:S12]  /*7fa0*/  IMAD.MOV.U32 R10, RZ, RZ, R28 ;  /* 0x000000ffff0a7224 */ /* 0x000fd800078e001c */
[----:B------:R-:W-:Y:S05]  /*7fb0*/  @P0 BRA `(.L_x_172) ;  /* 0xffffff9000e00947 */ /* 0x000fea000383ffff */
[----:B------:R-:W-:Y:S05]  /*7fc0*/  EXIT ;  /* 0x000000000000794d */ /* 0x000fea0003800000 */
.L_x_8:
[----:B-1----:R-:W-:Y:S01]  /*7fd0*/  ULDC.64 UR4, c[0x0][0x650] ;  /* 0x0001940000047ab9 */ /* 0x002fe20000000a00 */
        /* <DEDUP_REMOVED lines=25> */
.L_x_174:
[----:B------:R-:W0:Y:S01]  /*8170*/  LDC.64 R28, c[0x0][0x640] ;  /* 0x00019000ff1c7b82 */ /* 0x000e220000000a00 */
[-CC-:B------:R-:W-:Y:S01]  /*8180*/  SHF.R.U64 R21, R16, R6.reuse, R17.reuse ;  /* 0x0000000610157219 */ /* 0x180fe20000001211 */
[----:B------:R-:W-:Y:S01]  /*8190*/  IMAD.MOV.U32 R31, RZ, RZ, 0x1 ;  /* 0x00000001ff1f7424 */ /* 0x000fe200078e00ff */
[----:B------:R-:W-:Y:S02]  /*81a0*/  SHF.R.U32.HI R5, RZ, R6, R17 ;  /* 0x00000006ff057219 */ /* 0x000fe40000011611 */
        /* <DEDUP_REMOVED lines=9> */
[----:B0-----:R-:W-:Y:S01]  /*8240*/  ISETP.NE.U32.AND P0, PT, R28, RZ, PT ;  /* 0x000000ff1c00720c */ /* 0x001fe20003f05070 */
[----:B------:R-:W-:-:S03]  /*8250*/  IMAD.MOV.U32 R11, RZ, RZ, -0x1 ;  /* 0xffffffffff0b7424 */ /* 0x000fc600078e00ff */
[----:B------:R-:W-:Y:S02]  /*8260*/  ISETP.NE.AND.EX P0, PT, R29, RZ, PT, P0 ;  /* 0x000000ff1d00720c */ /* 0x000fe40003f05300 */
[----:B------:R-:W0:Y:S01]  /*8270*/  LDC R24, c[0x0][0x600] ;  /* 0x00018000ff187b82 */ /* 0x000e220000000800 */
[-CC-:B-1----:R-:W-:Y:S02]  /*8280*/  SHF.R.U64 R18, R10, R14.reuse, R5.reuse ;  /* 0x0000000e0a127219 */ /* 0x182fe40000001205 */
[----:B------:R-:W-:-:S05]  /*8290*/  SHF.R.U32.HI R5, RZ, R14, R5 ;  /* 0x0000000eff057219 */ /* 0x000fca0000011605 */
        /* <DEDUP_REMOVED lines=21> */
.L_x_175:
[----:B-1----:R-:W-:Y:S01]  /*83f0*/  SHF.R.U64 R6, R10, R25, R11 ;  /* 0x000000190a067219 */ /* 0x002fe2000000120b */
[----:B0-----:R-:W-:Y:S01]  /*8400*/  VIADD R11, R24, 0xffffffff ;  /* 0xffffffff180b7836 */ /* 0x001fe20000000000 */
[----:B------:R-:W-:Y:S01]  /*8410*/  SHF.L.U32 R9, R31, R26, RZ ;  /* 0x0000001a1f097219 */ /* 0x000fe200000006ff */
[----:B------:R-:W-:Y:S01]  /*8420*/  @P2 IMAD R12, R13, R20, R8 ;  /* 0x000000140d0c2224 */ /* 0x000fe200078e0208 */
[----:B------:R-:W-:Y:S01]  /*8430*/  LOP3.LUT R5, R22, R33, RZ, 0xc0, !PT ;  /* 0x0000002116057212 */ /* 0x000fe200078ec0ff */
[----:B------:R-:W-:Y:S01]  /*8440*/  IMAD.MOV R10, RZ, RZ, -R6 ;  /* 0x000000ffff0a7224 */ /* 0x000fe200078e0a06 */
[----:B------:R-:W-:Y:S01]  /*8450*/  LOP3.LUT R18, R18, R11, RZ, 0xc0, !PT ;  /* 0x0000000b12127212 */ /* 0x000fe200078ec0ff */
[----:B------:R-:W-:Y:S02]  /*8460*/  IMAD.MOV.U32 R8, RZ, RZ, 0x1 ;  /* 0x00000001ff087424 */ /* 0x000fe400078e00ff */
[----:B------:R-:W-:Y:S02]  /*8470*/  IMAD R9, R9, R6, R5 ;  /* 0x0000000609097224 */ /* 0x000fe400078e0205 */
[----:B--2---:R-:W-:-:S02]  /*8480*/  IMAD R5, R10, R27, R23 ;  /* 0x0000001b0a057224 */ /* 0x004fc400078e0217 */
[----:B---3--:R-:W-:Y:S02]  /*8490*/  IMAD R6, R9, R30, R12 ;  /* 0x0000001e09067224 */ /* 0x008fe400078e020c */
[----:B------:R-:W-:Y:S01]  /*84a0*/  IMAD R9, R5, R24, R18 ;  /* 0x0000001805097224 */ /* 0x000fe200078e0212 */
[----:B------:R-:W-:Y:S01]  /*84b0*/  PRMT R5, R8, 0x7610, R5 ;  /* 0x0000761008057816 */ /* 0x000fe20000000005 */
[----:B------:R-:W-:-:S03]  /*84c0*/  IMAD.MOV.U32 R16, RZ, RZ, R21 ;  /* 0x000000ffff107224 */ /* 0x000fc600078e0015 */
[----:B------:R-:W-:Y:S02]  /*84d0*/  SEL R17, R9, R6, !P2 ;  /* 0x0000000609117207 */ /* 0x000fe40005000000 */
[----:B------:R-:W-:-:S07]  /*84e0*/  SEL R6, R6, R9, !P2 ;  /* 0x0000000906067207 */ /* 0x000fce0005000000 */
.L_x_173:
[----:B------:R-:W-:-:S08]  /*84f0*/  NOP ;  /* 0x0000000000007918 */ /* 0x000fd00000000000 */
[----:B------:R-:W0:-:S00]  /*8500*/  USETMAXREG.DEALLOC.CTAPOOL 0x28 ;  /* 0x00000028000079c8 */ /* 0x000e0000080e0500 */
[----:B0-----:R-:W-:-:S13]  /*8510*/  ISETP.NE.AND P0, PT, R7, RZ, PT ;  /* 0x000000ff0700720c */ /* 0x001fda0003f05270 */
[----:B------:R-:W-:Y:S05]  /*8520*/  @P0 EXIT ;  /* 0x000000000000094d */ /* 0x000fea0003800000 */
[----:B------:R-:W-:Y:S01]  /*8530*/  LOP3.LUT P0, RZ, R5, 0xff, RZ, 0xc0, !PT ;  /* 0x000000ff05ff7812 */ /* 0x000fe2000780c0ff */
[----:B------:R-:W-:Y:S02]  /*8540*/  IMAD.MOV.U32 R5, RZ, RZ, 0x1 ;  /* 0x00000001ff057424 */ /* 0x000fe400078e00ff */
[----:B------:R-:W-:-:S10]  /*8550*/  IMAD.MOV.U32 R12, RZ, RZ, RZ ;  /* 0x000000ffff0c7224 */ /* 0x000fd400078e00ff */
[----:B------:R-:W-:Y:S05]  /*8560*/  @!P0 BRA `(.L_x_176) ;  /* 0x0000000c00348947 */ /* 0x000fea0003800000 */
[----:B------:R-:W0:Y:S01]  /*8570*/  LDC R5, c[0x0][0x28c] ;  /* 0x0000a300ff057b82 */ /* 0x000e220000000800 */
[----:B------:R-:W-:Y:S01]  /*8580*/  ULDC UR6, c[0x0][0x658] ;  /* 0x0001960000067ab9 */ /* 0x000fe20000000800 */
[----:B------:R-:W-:Y:S01]  /*8590*/  UMOV UR9, 0xffffffff ;  /* 0xffffffff00097882 */ /* 0x000fe20000000000 */
[----:B------:R-:W-:Y:S01]  /*85a0*/  ULDC UR8, c[0x0][0xc] ;  /* 0x0000030000087ab9 */ /* 0x000fe20000000800 */
[----:B------:R-:W-:Y:S01]  /*85b0*/  USHF.L.U32 UR11, UR9, UR6, URZ ;  /* 0x00000006090b7299 */ /* 0x000fe2000800063f */
[----:B------:R-:W-:Y:S01]  /*85c0*/  BSSY B0, `(.L_x_176) ;  /* 0x00000c7000007945 */ /* 0x000fe20003800000 */
[----:B------:R-:W-:Y:S01]  /*85d0*/  UMOV UR10, 0x1 ;  /* 0x00000001000a7882 */ /* 0x000fe20000000000 */
[----:B------:R-:W-:Y:S01]  /*85e0*/  ULDC UR9, c[0x0][0x10] ;  /* 0x0000040000097ab9 */ /* 0x000fe20000000800 */
[----:B------:R-:W1:Y:S01]  /*85f0*/  S2UR UR4, SR_CgaCtaId ;  /* 0x00000000000479c3 */ /* 0x000e620000008800 */
[----:B------:R-:W-:Y:S01]  /*8600*/  UIMAD.WIDE.U32 UR8, UR8, UR9, URZ ;  /* 0x00000009080872a5 */ /* 0x000fe2000f8e003f */
[----:B------:R-:W-:Y:S01]  /*8610*/  IMAD.MOV.U32 R14, RZ, RZ, 0x1 ;  /* 0x00000001ff0e7424 */ /* 0x000fe200078e00ff */
[----:B------:R-:W-:Y:S01]  /*8620*/  USHF.L.U32 UR6, UR10, UR6, URZ ;  /* 0x000000060a067299 */ /* 0x000fe2000800063f */
[----:B------:R-:W-:Y:S01]  /*8630*/  LOP3.LUT R15, R4, 0x2, RZ, 0xfc, !PT ;  /* 0x00000002040f7812 */ /* 0x000fe200078efcff */
[----:B------:R-:W-:Y:S01]  /*8640*/  IMAD.MOV.U32 R12, RZ, RZ, RZ ;  /* 0x000000ffff0c7224 */ /* 0x000fe200078e00ff */
[----:B------:R-:W-:Y:S01]  /*8650*/  ULDC UR10, c[0x0][0x14] ;  /* 0x00000500000a7ab9 */ /* 0x000fe20000000800 */
[----:B------:R-:W-:Y:S01]  /*8660*/  ULDC UR5, c[0x0][0x600] ;  /* 0x0001800000057ab9 */ /* 0x000fe20000000800 */
[----:B------:R-:W-:-:S02]  /*8670*/  UIMAD.WIDE.U32 UR22, UR8, UR10, URZ ;  /* 0x0000000a081672a5 */ /* 0x000fc4000f8e003f */
[----:B------:R-:W-:Y:S02]  /*8680*/  UIMAD UR13, UR9, UR10, URZ ;  /* 0x0000000a090d72a4 */ /* 0x000fe4000f8e023f */
[----:B------:R-:W-:Y:S02]  /*8690*/  UIADD3 UR5, UR5, -0x1, URZ ;  /* 0xffffffff05057890 */ /* 0x000fe4000fffe03f */
[----:B------:R-:W-:Y:S01]  /*86a0*/  ULOP3.LUT UR19, URZ, UR11, URZ, 0x33, !UPT ;  /* 0x0000000b3f137292 */ /* 0x000fe2000f8e333f */
[----:B0-----:R-:W-:Y:S01]  /*86b0*/  VIADD R5, R5, 0x3f ;  /* 0x0000003f05057836 */ /* 0x001fe20000000000 */
[----:B------:R-:W-:Y:S01]  /*86c0*/  UIADD3 UR13, UR23, UR13, URZ ;  /* 0x0000000d170d7290 */ /* 0x000fe2000fffe03f */
[----:B------:R-:W-:-:S03]  /*86d0*/  ULDC.64 UR24, c[0x0][0x198] ;  /* 0x0000660000187ab9 */ /* 0x000fc60000000a00 */
[----:B------:R-:W-:Y:S01]  /*86e0*/  SHF.R.S32.HI R8, RZ, 0x1f, R5 ;  /* 0x0000001fff087819 */ /* 0x000fe20000011405 */
[----:B-1----:R-:W-:-:S03]  /*86f0*/  USHF.L.U32 UR7, UR4, 0x6, URZ ;  /* 0x0000000604077899 */ /* 0x002fc6000800063f */
[----:B------:R-:W-:Y:S01]  /*8700*/  LEA.HI R8, R8, R5, RZ, 0x6 ;  /* 0x0000000508087211 */ /* 0x000fe200078f30ff */
[----:B------:R-:W-:Y:S01]  /*8710*/  IMAD.MOV.U32 R5, RZ, RZ, 0x1 ;  /* 0x00000001ff057424 */ /* 0x000fe200078e00ff */
[----:B------:R-:W-:Y:S02]  /*8720*/  USHF.L.U32 UR4, UR4, 0xc, URZ ;  /* 0x0000000c04047899 */ /* 0x000fe4000800063f */
[----:B------:R-:W-:Y:S01]  /*8730*/  SHF.R.S32.HI R11, RZ, 0x6, R8 ;  /* 0x00000006ff0b7819 */ /* 0x000fe20000011408 */
[----:B------:R-:W-:-:S04]  /*8740*/  ULOP3.LUT UR7, UR7, 0x40, URZ, 0xc0, !UPT ;  /* 0x0000004007077892 */ /* 0x000fc8000f8ec03f */
[----:B------:R-:W-:-:S08]  /*8750*/  VIADD R10, R11, 0x1 ;  /* 0x000000010b0a7836 */ /* 0x000fd00000000000 */
.L_x_187:
[----:B------:R-:W-:-:S03]  /*8760*/  UMOV UR8, 0xffffffff ;  /* 0xffffffff00087882 */ /* 0x000fc60000000000 */
[----:B------:R-:W-:Y:S05]  /*8770*/  BRA.DIV UR8, `(.L_x_177) ;  /* 0x0000001608087947 */ /* 0x000fea000b800000 */
[----:B------:R-:W-:-:S13]  /*8780*/  ELECT P0, URZ, PT ;  /* 0x00000000003f782f */ /* 0x000fda0003800000 */
.L_x_208:
[----:B------:R-:W0:Y:S01]  /*8790*/  LDC R7, c[0x0][0x28c] ;  /* 0x0000a300ff077b82 */ /* 0x000e220000000800 */
[----:B------:R-:W-:Y:S01]  /*87a0*/  BSSY B1, `(.L_x_178) ;  /* 0x0000037000017945 */ /* 0x000fe20003800000 */
[----:B0-----:R-:W-:-:S13]  /*87b0*/  ISETP.LT.OR P0, PT, R7, 0x1, !P0 ;  /* 0x000000010700780c */ /* 0x001fda0004701670 */
[----:B------:R-:W-:Y:S05]  /*87c0*/  @P0 BRA `(.L_x_179) ;  /* 0x0000000000d00947 */ /* 0x000fea0003800000 */
[----:B------:R-:W-:Y:S01]  /*87d0*/  IMAD.SHL.U32 R19, R6, 0x80, RZ ;  /* 0x0000008006137824 */ /* 0x000fe200078e00ff */
[----:B------:R-:W-:Y:S01]  /*87e0*/  LEA R17, R17, UR7, 0x7 ;  /* 0x0000000711117c11 */ /* 0x000fe2000f8e38ff */
[----:B------:R-:W-:Y:S02]  /*87f0*/  IMAD.MOV.U32 R20, RZ, RZ, RZ ;  /* 0x000000ffff147224 */ /* 0x000fe400078e00ff */
[----:B------:R-:W-:Y:S02]  /*8800*/  IMAD.MOV.U32 R6, RZ, RZ, R10 ;  /* 0x000000ffff067224 */ /* 0x000fe400078e000a */
[----:B------:R-:W-:Y:S02]  /*8810*/  IMAD.MOV.U32 R7, RZ, RZ, R5 ;  /* 0x000000ffff077224 */ /* 0x000fe400078e0005 */
[----:B------:R-:W-:-:S07]  /*8820*/  IMAD.MOV.U32 R8, RZ, RZ, R12 ;  /* 0x000000ffff087224 */ /* 0x000fce00078e000c */
.L_x_182:
[----:B------:R-:W0:Y:S01]  /*8830*/  S2R R18, SR_CgaCtaId ;  /* 0x0000000000127919 */ /* 0x000e220000008800 */
[----:B------:R-:W-:Y:S02]  /*8840*/  MOV R9, 0x400 ;  /* 0x0000040000097802 */ /* 0x000fe40000000f00 */
[----:B------:R-:W-:-:S13]  /*8850*/  LOP3.LUT P1, RZ, R0, 0x7f, RZ, 0xc0, !PT ;  /* 0x0000007f00ff7812 */ /* 0x000fda000782c0ff */
[----:B------:R-:W1:Y:S01]  /*8860*/  @!P1 LDC R13, c[0x0][0x500] ;  /* 0x00014000ff0d9b82 */ /* 0x000e620000000800 */
[----:B0-----:R-:W-:Y:S02]  /*8870*/  LEA R21, R18, R9, 0x18 ;  /* 0x0000000912157211 */ /* 0x001fe400078ec0ff */
[----:B------:R-:W-:-:S03]  /*8880*/  SHF.L.U32 R9, R7, 0x1f, RZ ;  /* 0x0000001f07097819 */ /* 0x000fc600000006ff */
[----:B------:R-:W-:-:S04]  /*8890*/  IMAD R18, R8, 0x8, R21 ;  /* 0x0000000808127824 */ /* 0x000fc800078e0215 */
[----:B------:R-:W0:Y:S02]  /*88a0*/  SYNCS.PHASECHK.TRANS64.TRYWAIT P0, [R18+URZ+0x70], R9 ;  /* 0x00007009120075a7 */ /* 0x000e24000800017f */
[----:B01----:R-:W-:Y:S05]  /*88b0*/  @!P0 BRA `(.L_x_180) ;  /* 0x0000001000d88947 */ /* 0x003fea0003800000 */
.L_x_209:
[----:B0-----:R-:W-:Y:S01]  /*88c0*/  PRMT R9, R15, 0x9910, RZ ;  /* 0x000099100f097816 */ /* 0x001fe200000000ff */
[----:B------:R0:W-:Y:S03]  /*88d0*/  @!P1 SYNCS.ARRIVE.TRANS64 RZ, [R18+URZ], R13 ;  /* 0x0000000d12ff99a7 */ /* 0x0001e6000800003f */
[----:B------:R-:W-:-:S13]  /*88e0*/  ISETP.NE.AND P0, PT, R9, 0x2, PT ;  /* 0x000000020900780c */ /* 0x000fda0003f05270 */
[----:B0-----:R-:W-:Y:S05]  /*88f0*/  @P0 BRA `(.L_x_181) ;  /* 0x0000000000040947 */ /* 0x001fea0003800000 */
[----:B------:R-:W-:Y:S01]  /*8900*/  BPT.TRAP 0x1 ;  /* 0x000000040000795c */ /* 0x000fe20000300000 */
.L_x_181:
[----:B------:R-:W-:Y:S01]  /*8910*/  R2UR UR8, R8 ;  /* 0x00000000080872ca */ /* 0x000fe200000e0000 */
[----:B------:R-:W-:Y:S01]  /*8920*/  VIADD R6, R6, 0xffffffff ;  /* 0xffffffff06067836 */ /* 0x000fe20000000000 */
[----:B------:R-:W-:Y:S01]  /*8930*/  R2UR UR18, R21 ;  /* 0x00000000151272ca */ /* 0x000fe200000e0000 */
[----:B------:R-:W-:Y:S01]  /*8940*/  UIADD3 UR14, UP0, UR24, 0xf0, URZ ;  /* 0x000000f0180e7890 */ /* 0x000fe2000ff1e03f */
[----:B------:R-:W-:Y:S01]  /*8950*/  R2UR UR20, R19 ;  /* 0x00000000131472ca */ /* 0x000fe200000e0000 */
[----:B------:R-:W-:Y:S01]  /*8960*/  UIADD3 UR26, UP1, UR24, 0x1f0, URZ ;  /* 0x000001f0181a7890 */ /* 0x000fe2000ff3e03f */
[----:B------:R-:W-:Y:S01]  /*8970*/  R2UR UR9, R18 ;  /* 0x00000000120972ca */ /* 0x000fe200000e0000 */
[----:B------:R-:W-:Y:S01]  /*8980*/  UIADD3.X UR15, URZ, UR25, URZ, UP0, !UPT ;  /* 0x000000193f0f7290 */ /* 0x000fe200087fe43f */
[----:B------:R-:W-:Y:S01]  /*8990*/  R2UR UR10, R20 ;  /* 0x00000000140a72ca */ /* 0x000fe200000e0000 */
[----:B------:R-:W-:Y:S01]  /*89a0*/  VIADD R8, R8, 0x1 ;  /* 0x0000000108087836 */ /* 0x000fe20000000000 */
[----:B------:R-:W-:Y:S01]  /*89b0*/  R2UR UR12, R16 ;  /* 0x00000000100c72ca */ /* 0x000fe200000e0000 */
[----:B------:R-:W-:Y:S01]  /*89c0*/  UIADD3.X UR27, URZ, UR25, URZ, UP1, !UPT ;  /* 0x000000193f1b7290 */ /* 0x000fe20008ffe43f */
[----:B------:R-:W-:Y:S01]  /*89d0*/  R2UR UR21, R17 ;  /* 0x00000000111572ca */ /* 0x000fe200000e0000 */
[----:B------:R-:W-:Y:S01]  /*89e0*/  USHF.L.U32 UR8, UR8, 0xd, URZ ;  /* 0x0000000d08087899 */ /* 0x000fe2000800063f */
[----:B------:R-:W-:Y:S01]  /*89f0*/  ISETP.GT.AND P1, PT, R6, 0x1, PT ;  /* 0x000000010600780c */ /* 0x000fe20003f24270 */
[----:B------:R-:W-:Y:S01]  /*8a00*/  UMOV UR16, 0x0 ;  /* 0x0000000000107882 */ /* 0x000fe20000000000 */
[----:B------:R-:W-:Y:S01]  /*8a10*/  UMOV UR17, 0x10000000 ;  /* 0x1000000000117882 */ /* 0x000fe20000000000 */
[----:B------:R-:W-:Y:S01]  /*8a20*/  ULOP3.LUT UR11, UR8, 0x1000, UR4, 0xf8, !UPT ;  /* 0x00001000080b7892 */ /* 0x000fe2000f8ef804 */
[----:B------:R-:W-:Y:S01]  /*8a30*/  ISETP.NE.AND P0, PT, R8, 0xe, PT ;  /* 0x0000000e0800780c */ /* 0x000fe20003f05270 */
[----:B------:R-:W-:Y:S01]  /*8a40*/  UIADD3 UR8, UR18, 0x200, UR8 ;  /* 0x0000020012087890 */ /* 0x000fe2000fffe008 */
[----:B------:R-:W-:Y:S01]  /*8a50*/  VIADD R20, R20, 0x40 ;  /* 0x0000004014147836 */ /* 0x000fe20000000000 */
[----:B------:R-:W-:Y:S01]  /*8a60*/  UIADD3 UR18, UR18, 0x1c200, UR11 ;  /* 0x0001c20012127890 */ /* 0x000fe2000fffe00b */
[----:B------:R-:W-:Y:S01]  /*8a70*/  SEL R18, RZ, 0x1, P0 ;  /* 0x00000001ff127807 */ /* 0x000fe20000000000 */
[----:B------:R-:W-:Y:S01]  /*8a80*/  UMOV UR28, 0x30000 ;  /* 0x00030000001c7882 */ /* 0x000fe20000000000 */
[----:B------:R-:W-:Y:S01]  /*8a90*/  UMOV UR11, UR20 ;  /* 0x00000014000b7c82 */ /* 0x000fe20008000000 */
[----:B------:R-:W-:-:S02]  /*8aa0*/  SEL R8, R8, RZ, P0 ;  /* 0x000000ff08087207 */ /* 0x000fc40000000000 */
[----:B------:R-:W-:Y:S01]  /*8ab0*/  LOP3.LUT R7, R7, R18, RZ, 0x3c, !PT ;  /* 0x0000001207077212 */ /* 0x000fe200078e3cff */
[----:B------:R0:W-:Y:S02]  /*8ac0*/  UTMALDG.3D [UR8], [UR14], desc[UR16] ;  /* 0x000010080e0075b4 */ /* 0x0001e40008011000 */
[----:B0-----:R-:W-:Y:S01]  /*8ad0*/  UMOV UR8, UR18 ;  /* 0x0000001200087c82 */ /* 0x001fe20008000000 */
[----:B------:R-:W-:Y:S02]  /*8ae0*/  UMOV UR11, UR21 ;  /* 0x00000015000b7c82 */ /* 0x000fe40008000000 */
[----:B------:R0:W-:Y:S02]  /*8af0*/  UTMALDG.3D.MULTICAST [UR8], [UR26], UR28, desc[UR16] ;  /* 0x000010081a0073b4 */ /* 0x0001e4000801181c */
[----:B0-----:R-:W-:Y:S05]  /*8b00*/  @P1 BRA `(.L_x_182) ;  /* 0xfffffffc00481947 */ /* 0x001fea000383ffff */
.L_x_179:
[----:B------:R-:W-:Y:S05]  /*8b10*/  BSYNC B1 ;  /* 0x0000000000017941 */ /* 0x000fea0003800000 */
.L_x_178:
[----:B------:R-:W-:Y:S01]  /*8b20*/  LOP3.LUT P1, RZ, R14, 0xff, RZ, 0xc0, !PT ;  /* 0x000000ff0eff7812 */ /* 0x000fe2000782c0ff */
[C---:B------:R-:W-:Y:S01]  /*8b30*/  IMAD.IADD R9, R11.reuse, 0x1, R12 ;  /* 0x000000010b097824 */ /* 0x040fe200078e020c */
[----:B------:R-:W-:Y:S01]  /*8b40*/  ULDC.64 UR8, c[0x0][0x650] ;  /* 0x0001940000087ab9 */ /* 0x000fe20000000a00 */
[----:B------:R-:W-:Y:S01]  /*8b50*/  ISETP.GE.U32.AND P3, PT, R11, 0xe, PT ;  /* 0x0000000e0b00780c */ /* 0x000fe20003f66070 */
[----:B------:R-:W-:Y:S01]  /*8b60*/  BSSY B1, `(.L_x_183) ;  /* 0x000006a000017945 */ /* 0x000fe20003800000 */
[----:B------:R-:W-:Y:S01]  /*8b70*/  IMAD.MOV.U32 R17, RZ, RZ, -0x1 ;  /* 0xffffffffff117424 */ /* 0x000fe200078e00ff */
[----:B------:R-:W-:Y:S01]  /*8b80*/  ISETP.GT.U32.AND P0, PT, R9, 0xd, PT ;  /* 0x0000000d0900780c */ /* 0x000fe20003f04070 */
[----:B------:R-:W-:Y:S01]  /*8b90*/  IMAD.MOV.U32 R16, RZ, RZ, -0x1 ;  /* 0xffffffffff107424 */ /* 0x000fe200078e00ff */
[----:B------:R-:W-:Y:S02]  /*8ba0*/  SHF.R.U32.HI R6, RZ, 0x1, R9 ;  /* 0x00000001ff067819 */ /* 0x000fe40000011609 */
[----:B------:R-:W-:-:S02]  /*8bb0*/  ISETP.LT.U32.AND P0, PT, R11, 0xe, P0 ;  /* 0x0000000e0b00780c */ /* 0x000fc40000701070 */
[----:B------:R-:W-:Y:S01]  /*8bc0*/  PRMT R14, RZ, 0x7610, R14 ;  /* 0x00007610ff0e7816 */ /* 0x000fe2000000000e */
[----:B------:R-:W0:Y:S01]  /*8bd0*/  @P1 S2R R8, SR_CgaCtaId ;  /* 0x0000000000081919 */ /* 0x000e220000008800 */
[----:B------:R-:W-:-:S04]  /*8be0*/  @P1 MOV R7, 0x400 ;  /* 0x0000040000071802 */ /* 0x000fc80000000f00 */
[----:B0-----:R-:W-:Y:S01]  /*8bf0*/  @P1 LEA R8, R8, R7, 0x18 ;  /* 0x0000000708081211 */ /* 0x001fe200078ec0ff */
[----:B------:R-:W-:Y:S01]  /*8c00*/  IMAD.WIDE.U32 R6, R6, -0x6db6db6d, RZ ;  /* 0x9249249306067825 */ /* 0x000fe200078e00ff */
[----:B------:R-:W-:Y:S02]  /*8c10*/  SEL R6, RZ, 0x1, !P0 ;  /* 0x00000001ff067807 */ /* 0x000fe40004000000 */
[----:B------:R0:W-:Y:S01]  /*8c20*/  @P1 SYNCS.ARRIVE.TRANS64.A1T0 RZ, [R8+URZ+0xf8], RZ ;  /* 0x0000f8ff08ff19a7 */ /* 0x0001e2000810003f */
[----:B------:R-:W-:Y:S02]  /*8c30*/  IADD3 R2, P1, R2, UR22, RZ ;  /* 0x0000001602027c10 */ /* 0x000fe4000ff3e0ff */
[----:B------:R-:W-:Y:S01]  /*8c40*/  LOP3.LUT R5, R5, R6, RZ, 0x3c, !PT ;  /* 0x0000000605057212 */ /* 0x000fe200078e3cff */
[----:B------:R-:W-:Y:S01]  /*8c50*/  IMAD.MOV.U32 R6, RZ, RZ, -0x1 ;  /* 0xffffffffff067424 */ /* 0x000fe200078e00ff */
[----:B------:R-:W-:Y:S02]  /*8c60*/  IADD3.X R3, R3, UR13, RZ, P1, !PT ;  /* 0x0000000d03037c10 */ /* 0x000fe40008ffe4ff */
[----:B------:R-:W-:-:S02]  /*8c70*/  ISETP.GE.U32.AND P0, PT, R2, UR8, PT ;  /* 0x0000000802007c0c */ /* 0x000fc4000bf06070 */
[----:B0-----:R-:W-:Y:S02]  /*8c80*/  SHF.R.U32.HI R8, RZ, 0x2, R7 ;  /* 0x00000002ff087819 */ /* 0x001fe40000011607 */
[----:B------:R-:W-:Y:S02]  /*8c90*/  ISETP.GE.U32.AND.EX P0, PT, R3, UR9, PT, P0 ;  /* 0x0000000903007c0c */ /* 0x000fe4000bf06100 */
[----:B------:R-:W-:Y:S01]  /*8ca0*/  @P3 LOP3.LUT R5, R5, 0x1, R8, 0x78, !PT ;  /* 0x0000000105053812 */ /* 0x000fe200078e7808 */
[----:B------:R-:W-:Y:S01]  /*8cb0*/  IMAD R12, R8, -0xe, R9 ;  /* 0xfffffff2080c7824 */ /* 0x000fe200078e0209 */
[----:B------:R-:W-:-:S09]  /*8cc0*/  PRMT R7, RZ, 0x7610, R7 ;  /* 0x00007610ff077816 */ /* 0x000fd20000000007 */
[----:B------:R-:W-:Y:S05]  /*8cd0*/  @P0 BRA `(.L_x_184) ;  /* 0x0000000400480947 */ /* 0x000fea0003800000 */
[----:B------:R-:W0:Y:S01]  /*8ce0*/  S2R R17, SR_CTAID.X ;  /* 0x0000000000117919 */ /* 0x000e220000002500 */
[----:B------:R-:W-:Y:S01]  /*8cf0*/  ULDC.64 UR8, c[0x0][0x628] ;  /* 0x00018a0000087ab9 */ /* 0x000fe20000000a00 */
[----:B------:R-:W1:Y:S01]  /*8d00*/  LDC R18, c[0x0][0x144] ;  /* 0x00005100ff127b82 */ /* 0x000e620000000800 */
[----:B------:R-:W-:Y:S01]  /*8d10*/  ISETP.NE.U32.AND P0, PT, RZ, UR8, PT ;  /* 0x00000008ff007c0c */ /* 0x000fe2000bf05070 */
[----:B------:R-:W2:Y:S01]  /*8d20*/  S2R R13, SR_CTAID.Y ;  /* 0x00000000000d7919 */ /* 0x000ea20000002600 */
[----:B------:R-:W-:Y:S01]  /*8d30*/  ULDC UR10, c[0x0][0x150] ;  /* 0x00005400000a7ab9 */ /* 0x000fe20000000800 */
[----:B------:R-:W-:Y:S01]  /*8d40*/  ULDC UR11, c[0x0][0x630] ;  /* 0x00018c00000b7ab9 */ /* 0x000fe20000000800 */
[----:B------:R-:W-:Y:S01]  /*8d50*/  ISETP.NE.AND.EX P0, PT, RZ, UR9, PT, P0 ;  /* 0x00000009ff007c0c */ /* 0x000fe2000bf05300 */
[----:B------:R-:W-:Y:S01]  /*8d60*/  IMAD.MOV.U32 R6, RZ, RZ, R2 ;  /* 0x000000ffff067224 */ /* 0x000fe200078e0002 */
[----:B0-----:R-:W-:-:S05]  /*8d70*/  I2FP.F32.U32 R7, R17 ;  /* 0x0000001100077245 */ /* 0x001fca0000201000 */
[----:B------:R-:W-:Y:S01]  /*8d80*/  FMUL R20, R7, UR10 ;  /* 0x0000000a07147c20 */ /* 0x000fe20008400000 */
[----:B------:R-:W-:-:S05]  /*8d90*/  IMAD.MOV.U32 R7, RZ, RZ, R3 ;  /* 0x000000ffff077224 */ /* 0x000fca00078e0003 */
[----:B--2---:R-:W-:Y:S05]  /*8da0*/  @!P0 BRA `(.L_x_185) ;  /* 0x0000000000288947 */ /* 0x004fea0003800000 */
[----:B------:R-:W-:Y:S02]  /*8db0*/  ULDC UR10, c[0x0][0x634] ;  /* 0x00018d00000a7ab9 */ /* 0x000fe40000000800 */
[----:B------:R-:W-:-:S05]  /*8dc0*/  IADD3 R7, P0, R2, UR10, RZ ;  /* 0x0000000a02077c10 */ /* 0x000fca000ff1e0ff */
[----:B------:R-:W-:-:S04]  /*8dd0*/  IMAD.X R19, RZ, RZ, R3, P0 ;  /* 0x000000ffff137224 */ /* 0x000fc800000e0603 */
[----:B------:R-:W-:-:S04]  /*8de0*/  IMAD.WIDE.U32 R8, R19, UR8, RZ ;  /* 0x0000000813087c25 */ /* 0x000fc8000f8e00ff */
[----:B------:R-:W-:-:S04]  /*8df0*/  IMAD.WIDE.U32 R8, P0, R7, UR9, R8 ;  /* 0x0000000907087c25 */ /* 0x000fc8000f800008 */
[----:B------:R-:W-:-:S04]  /*8e00*/  IMAD.WIDE.U32 R6, R7, UR8, RZ ;  /* 0x0000000807067c25 */ /* 0x000fc8000f8e00ff */
[----:B------:R-:W-:Y:S01]  /*8e10*/  IMAD.MOV.U32 R6, RZ, RZ, R9 ;  /* 0x000000ffff067224 */ /* 0x000fe200078e0009 */
[----:B------:R-:W-:Y:S01]  /*8e20*/  IADD3 RZ, P1, R7, R8, RZ ;  /* 0x0000000807ff7210 */ /* 0x000fe20007f3e0ff */
[----:B------:R-:W-:-:S04]  /*8e30*/  IMAD.X R7, RZ, RZ, RZ, P0 ;  /* 0x000000ffff077224 */ /* 0x000fc800000e06ff */
[----:B------:R-:W-:-:S08]  /*8e40*/  IMAD.WIDE.U32.X R6, R19, UR9, R6, P1 ;  /* 0x0000000913067c25 */ /* 0x000fd000088e0406 */
.L_x_185:
[--C-:B------:R-:W-:Y:S01]  /*8e50*/  SHF.R.U64 R16, R6, UR11, R7.reuse ;  /* 0x0000000b06107c19 */ /* 0x100fe20008001207 */
[----:B------:R-:W0:Y:S01]  /*8e60*/  F2I.U32.TRUNC.NTZ R20, R20 ;  /* 0x0000001400147305 */ /* 0x000e22000020f000 */
[----:B------:R-:W-:Y:S01]  /*8e70*/  SHF.R.U32.HI R6, RZ, UR11, R7 ;  /* 0x0000000bff067c19 */ /* 0x000fe20008011607 */
[----:B------:R-:W-:Y:S01]  /*8e80*/  ULDC.64 UR8, c[0x0][0x620] ;  /* 0x0001880000087ab9 */ /* 0x000fe20000000a00 */
[----:B------:R-:W-:Y:S01]  /*8e90*/  IADD3 R9, P0, RZ, -R16, RZ ;  /* 0x80000010ff097210 */ /* 0x000fe20007f1e0ff */
[----:B------:R-:W-:-:S04]  /*8ea0*/  ULDC.64 UR10, c[0x0][0x640] ;  /* 0x00019000000a7ab9 */ /* 0x000fc80000000a00 */
[----:B------:R-:W-:Y:S01]  /*8eb0*/  IMAD.X R6, RZ, RZ, ~R6, P0 ;  /* 0x000000ffff067224 */ /* 0x000fe200000e0e06 */
[----:B------:R-:W-:-:S03]  /*8ec0*/  ISETP.NE.U32.AND P0, PT, RZ, UR10, PT ;  /* 0x0000000aff007c0c */ /* 0x000fc6000bf05070 */
[----:B------:R-:W-:Y:S01]  /*8ed0*/  IMAD R8, R6, UR8, RZ ;  /* 0x0000000806087c24 */ /* 0x000fe2000f8e02ff */
[----:B------:R-:W-:Y:S01]  /*8ee0*/  ISETP.NE.AND.EX P0, PT, RZ, UR11, PT, P0 ;  /* 0x0000000bff007c0c */ /* 0x000fe2000bf05300 */
[----:B------:R-:W-:Y:S01]  /*8ef0*/  IMAD.WIDE.U32 R6, R9, UR8, R2 ;  /* 0x0000000809067c25 */ /* 0x000fe2000f8e0002 */
[----:B------:R-:W-:-:S03]  /*8f00*/  ULDC UR8, c[0x0][0x618] ;  /* 0x0001860000087ab9 */ /* 0x000fc60000000800 */
[----:B------:R-:W-:Y:S01]  /*8f10*/  IMAD R9, R9, UR9, R8 ;  /* 0x0000000909097c24 */ /* 0x000fe2000f8e0208 */
[----:B------:R-:W-:Y:S01]  /*8f20*/  ULDC UR9, c[0x0][0x154] ;  /* 0x0000550000097ab9 */ /* 0x000fe20000000800 */
[----:B0-----:R-:W-:Y:S02]  /*8f30*/  IMAD.MOV R8, RZ, RZ, -R20 ;  /* 0x000000ffff087224 */ /* 0x001fe400078e0a14 */
[----:B------:R-:W-:Y:S01]  /*8f40*/  IMAD.IADD R7, R7, 0x1, R9 ;  /* 0x0000000107077824 */ /* 0x000fe200078e0209 */
[----:B------:R-:W0:Y:S01]  /*8f50*/  LDC R20, c[0x0][0x148] ;  /* 0x00005200ff147b82 */ /* 0x000e220000000800 */
[----:B-1----:R-:W-:Y:S01]  /*8f60*/  IMAD R17, R18, R8, R17 ;  /* 0x0000000812117224 */ /* 0x002fe200078e0211 */
[----:B------:R-:W-:Y:S02]  /*8f70*/  I2FP.F32.U32 R8, R13 ;  /* 0x0000000d00087245 */ /* 0x000fe40000201000 */
[--C-:B------:R-:W-:Y:S02]  /*8f80*/  SHF.R.U64 R18, R6, UR8, R7.reuse ;  /* 0x0000000806127c19 */ /* 0x100fe40008001207 */
[----:B------:R-:W-:Y:S01]  /*8f90*/  SHF.R.U32.HI R7, RZ, UR8, R7 ;  /* 0x00000008ff077c19 */ /* 0x000fe20008011607 */
[----:B------:R-:W-:Y:S01]  /*8fa0*/  FMUL R8, R8, UR9 ;  /* 0x0000000908087c20 */ /* 0x000fe20008400000 */
[----:B------:R-:W-:-:S02]  /*8fb0*/  ULDC UR8, c[0x0][0x608] ;  /* 0x0001820000087ab9 */ /* 0x000fc40000000800 */
[--C-:B------:R-:W-:Y:S01]  /*8fc0*/  SHF.R.U64 R22, R18, UR8, R7.reuse ;  /* 0x0000000812167c19 */ /* 0x100fe20008001207 */
[----:B------:R1:W2:Y:S01]  /*8fd0*/  F2I.U32.TRUNC.NTZ R23, R8 ;  /* 0x0000000800177305 */ /* 0x0002a2000020f000 */
[----:B------:R-:W-:Y:S01]  /*8fe0*/  SHF.R.U32.HI R7, RZ, UR8, R7 ;  /* 0x00000008ff077c19 */ /* 0x000fe20008011607 */
[----:B------:R-:W-:-:S03]  /*8ff0*/  ULDC UR8, c[0x0][0x658] ;  /* 0x0001960000087ab9 */ /* 0x000fc60000000800 */
[--C-:B------:R-:W-:Y:S02]  /*9000*/  SHF.R.U64 R19, R22, UR8, R7.reuse ;  /* 0x0000000816137c19 */ /* 0x100fe40008001207 */
[----:B------:R-:W-:-:S03]  /*9010*/  SHF.R.U32.HI R21, RZ, UR8, R7 ;  /* 0x00000008ff157c19 */ /* 0x000fc60008011607 */
[----:B------:R-:W-:Y:S02]  /*9020*/  IMAD.MOV.U32 R6, RZ, RZ, R19 ;  /* 0x000000ffff067224 */ /* 0x000fe400078e0013 */
[----:B------:R-:W-:Y:S01]  /*9030*/  IMAD.MOV.U32 R7, RZ, RZ, R21 ;  /* 0x000000ffff077224 */ /* 0x000fe200078e0015 */
[----:B-1----:R-:W-:Y:S06]  /*9040*/  @!P0 BRA `(.L_x_186) ;  /* 0x0000000000288947 */ /* 0x002fec0003800000 */
        /* <DEDUP_REMOVED lines=10> */
.L_x_186:
[----:B------:R-:W-:Y:S01]  /*90f0*/  ULDC UR8, c[0x0][0x648] ;  /* 0x0001920000087ab9 */ /* 0x000fe20000000800 */
[----:B--2---:R-:W-:Y:S01]  /*9100*/  IMAD.MOV R23, RZ, RZ, -R23 ;  /* 0x000000ffff177224 */ /* 0x004fe200078e0a17 */
[----:B------:R-:W-:Y:S01]  /*9110*/  SHF.R.U64 R7, R6, UR8, R7 ;  /* 0x0000000806077c19 */ /* 0x000fe20008001207 */
[----:B------:R-:W-:Y:S01]  /*9120*/  ULDC UR8, c[0x0][0x638] ;  /* 0x00018e0000087ab9 */ /* 0x000fe20000000800 */
[----:B------:R-:W-:Y:S01]  /*9130*/  LOP3.LUT R6, R22, UR19, RZ, 0xc0, !PT ;  /* 0x0000001316067c12 */ /* 0x000fe2000f8ec0ff */
[----:B0-----:R-:W-:Y:S01]  /*9140*/  @P2 IMAD R17, R20, R23, R13 ;  /* 0x0000001714112224 */ /* 0x001fe200078e020d */
[----:B------:R-:W-:Y:S01]  /*9150*/  LOP3.LUT R18, R18, UR5, RZ, 0xc0, !PT ;  /* 0x0000000512127c12 */ /* 0x000fe2000f8ec0ff */
[----:B------:R-:W-:Y:S01]  /*9160*/  IMAD.MOV R8, RZ, RZ, -R7 ;  /* 0x000000ffff087224 */ /* 0x000fe200078e0a07 */
[----:B------:R-:W-:Y:S01]  /*9170*/  ULDC UR9, c[0x0][0x610] ;  /* 0x0001840000097ab9 */ /* 0x000fe20000000800 */
[----:B------:R-:W-:Y:S02]  /*9180*/  IMAD R6, R7, UR6, R6 ;  /* 0x0000000607067c24 */ /* 0x000fe4000f8e0206 */
[----:B------:R-:W-:Y:S01]  /*9190*/  IMAD R19, R8, UR8, R19 ;  /* 0x0000000808137c24 */ /* 0x000fe2000f8e0213 */
[----:B------:R-:W-:Y:S01]  /*91a0*/  ULDC UR8, c[0x0][0x600] ;  /* 0x0001800000087ab9 */ /* 0x000fe20000000800 */
[----:B------:R-:W-:-:S02]  /*91b0*/  IMAD R6, R6, UR9, R17 ;  /* 0x0000000906067c24 */ /* 0x000fc4000f8e0211 */
[----:B------:R-:W-:Y:S02]  /*91c0*/  IMAD R19, R19, UR8, R18 ;  /* 0x0000000813137c24 */ /* 0x000fe4000f8e0212 */
[----:B------:R-:W-:-:S03]  /*91d0*/  IMAD.MOV.U32 R7, RZ, RZ, 0x1 ;  /* 0x00000001ff077424 */ /* 0x000fc600078e00ff */
[----:B------:R-:W-:Y:S02]  /*91e0*/  SEL R17, R19, R6, !P2 ;  /* 0x0000000613117207 */ /* 0x000fe40005000000 */
[----:B------:R-:W-:-:S07]  /*91f0*/  SEL R6, R6, R19, !P2 ;  /* 0x0000001306067207 */ /* 0x000fce0005000000 */
.L_x_184:
[----:B------:R-:W-:Y:S05]  /*9200*/  BSYNC B1 ;  /* 0x0000000000017941 */ /* 0x000fea0003800000 */
.L_x_183:
[----:B------:R-:W-:-:S13]  /*9210*/  LOP3.LUT P0, RZ, R7, 0xff, RZ, 0xc0, !PT ;  /* 0x000000ff07ff7812 */ /* 0x000fda000780c0ff */
[----:B------:R-:W-:Y:S05]  /*9220*/  @P0 BRA `(.L_x_187) ;  /* 0xfffffff4004c0947 */ /* 0x000fea000383ffff */
[----:B------:R-:W-:Y:S05]  /*9230*/  BSYNC B0 ;  /* 0x0000000000007941 */ /* 0x000fea0003800000 */
.L_x_176:
[----:B------:R-:W-:-:S03]  /*9240*/  UMOV UR8, 0xffffffff ;  /* 0xffffffff00087882 */ /* 0x000fc60000000000 */
[----:B------:R-:W-:Y:S05]  /*9250*/  BRA.DIV UR8, `(.L_x_188) ;  /* 0x0000000a08847947 */ /* 0x000fea000b800000 */
[----:B------:R-:W-:-:S13]  /*9260*/  ELECT P0, URZ, PT ;  /* 0x00000000003f782f */ /* 0x000fda0003800000 */
.L_x_212:
[----:B------:R-:W-:Y:S04]  /*9270*/  BSSY B0, `(.L_x_189) ;  /* 0x0000085000007945 */ /* 0x000fe80003800000 */
[----:B------:R-:W-:Y:S05]  /*9280*/  @!P0 BRA `(.L_x_190) ;  /* 0x00000008000c8947 */ /* 0x000fea0003800000 */
[----:B------:R-:W-:-:S04]  /*9290*/  LOP3.LUT R4, R4, 0x2, RZ, 0xfc, !PT ;  /* 0x0000000204047812 */ /* 0x000fc800078efcff */
[----:B------:R-:W-:-:S13]  /*92a0*/  ISETP.NE.AND P0, PT, R4, 0x3, PT ;  /* 0x000000030400780c */ /* 0x000fda0003f05270 */
[----:B------:R-:W-:Y:S05]  /*92b0*/  @!P0 BRA `(.L_x_191) ;  /* 0x0000000000048947 */ /* 0x000fea0003800000 */
[----:B------:R-:W-:Y:S01]  /*92c0*/  BPT.TRAP 0x1 ;  /* 0x000000040000795c */ /* 0x000fe20000300000 */
.L_x_191:
[----:B------:R-:W0:Y:S01]  /*92d0*/  S2R R3, SR_CgaCtaId ;  /* 0x0000000000037919 */ /* 0x000e220000008800 */
[----:B------:R-:W-:Y:S02]  /*92e0*/  MOV R0, 0x400 ;  /* 0x0000040000007802 */ /* 0x000fe40000000f00 */
[----:B------:R-:W-:Y:S02]  /*92f0*/  SHF.L.U32 R2, R5, 0x1f, RZ ;  /* 0x0000001f05027819 */ /* 0x000fe400000006ff */
[----:B0-----:R-:W-:-:S05]  /*9300*/  LEA R3, R3, R0, 0x18 ;  /* 0x0000000003037211 */ /* 0x001fca00078ec0ff */
[----:B------:R-:W-:-:S04]  /*9310*/  VIADD R3, R3, 0x70 ;  /* 0x0000007003037836 */ /* 0x000fc80000000000 */
[C---:B------:R-:W-:Y:S02]  /*9320*/  IMAD R7, R12.reuse, 0x8, R3 ;  /* 0x000000080c077824 */ /* 0x040fe400078e0203 */
[----:B------:R-:W-:Y:S02]  /*9330*/  VIADD R12, R12, 0x1 ;  /* 0x000000010c0c7836 */ /* 0x000fe40000000000 */
[----:B------:R-:W0:Y:S03]  /*9340*/  SYNCS.PHASECHK.TRANS64.TRYWAIT P0, [R7+URZ], R2 ;  /* 0x00000002070075a7 */ /* 0x000e26000800017f */
[----:B------:R-:W-:-:S04]  /*9350*/  ISETP.NE.AND P1, PT, R12, 0xe, PT ;  /* 0x0000000e0c00780c */ /* 0x000fc80003f25270 */
[----:B------:R-:W-:Y:S02]  /*9360*/  SEL R0, RZ, 0x1, P1 ;  /* 0x00000001ff007807 */ /* 0x000fe40000800000 */
[----:B------:R-:W-:Y:S02]  /*9370*/  SEL R12, R12, RZ, P1 ;  /* 0x000000ff0c0c7207 */ /* 0x000fe40000800000 */
[----:B------:R-:W-:-:S03]  /*9380*/  LOP3.LUT R5, R5, R0, RZ, 0x3c, !PT ;  /* 0x0000000005057212 */ /* 0x000fc600078e3cff */
[----:B------:R-:W-:Y:S01]  /*9390*/  IMAD R9, R12, 0x8, R3 ;  /* 0x000000080c097824 */ /* 0x000fe200078e0203 */
[----:B------:R-:W-:Y:S01]  /*93a0*/  SHF.L.U32 R4, R5, 0x1f, RZ ;  /* 0x0000001f05047819 */ /* 0x000fe200000006ff */
[----:B0-----:R-:W-:Y:S06]  /*93b0*/  @!P0 BRA `(.L_x_192) ;  /* 0x00000008004c8947 */ /* 0x001fec0003800000 */
.L_x_213:
[----:B------:R-:W1:Y:S01]  /*93c0*/  SYNCS.PHASECHK.TRANS64.TRYWAIT P0, [R9+URZ], R4 ;  /* 0x00000004090075a7 */ /* 0x000e62000800017f */
[----:B------:R-:W-:-:S05]  /*93d0*/  VIADD R0, R12, 0x1 ;  /* 0x000000010c007836 */ /* 0x000fca0000000000 */
[----:B------:R-:W-:-:S04]  /*93e0*/  ISETP.NE.AND P1, PT, R0, 0xe, PT ;  /* 0x0000000e0000780c */ /* 0x000fc80003f25270 */
[----:B0-----:R-:W-:Y:S02]  /*93f0*/  SEL R2, RZ, 0x1, P1 ;  /* 0x00000001ff027807 */ /* 0x001fe40000800000 */
[----:B------:R-:W-:Y:S02]  /*9400*/  SEL R0, R0, RZ, P1 ;  /* 0x000000ff00007207 */ /* 0x000fe40000800000 */
[----:B------:R-:W-:-:S03]  /*9410*/  LOP3.LUT R7, R5, R2, RZ, 0x3c, !PT ;  /* 0x0000000205077212 */ /* 0x000fc600078e3cff */
[----:B------:R-:W-:Y:S01]  /*9420*/  IMAD R6, R0, 0x8, R3 ;  /* 0x0000000800067824 */ /* 0x000fe200078e0203 */
[----:B------:R-:W-:Y:S01]  /*9430*/  SHF.L.U32 R5, R7, 0x1f, RZ ;  /* 0x0000001f07057819 */ /* 0x000fe200000006ff */
[----:B-1----:R-:W-:Y:S06]  /*9440*/  @!P0 BRA `(.L_x_193) ;  /* 0x00000008003c8947 */ /* 0x002fec0003800000 */
.L_x_214:
[----:B------:R-:W1:Y:S01]  /*9450*/  SYNCS.PHASECHK.TRANS64.TRYWAIT P0, [R6+URZ], R5 ;  /* 0x00000005060075a7 */ /* 0x000e62000800017f */
[----:B------:R-:W-:-:S05]  /*9460*/  VIADD R0, R0, 0x1 ;  /* 0x0000000100007836 */ /* 0x000fca0000000000 */
[----:B------:R-:W-:-:S04]  /*9470*/  ISETP.NE.AND P1, PT, R0, 0xe, PT ;  /* 0x0000000e0000780c */ /* 0x000fc80003f25270 */
[----:B------:R-:W-:Y:S02]  /*9480*/  SEL R2, RZ, 0x1, P1 ;  /* 0x00000001ff027807 */ /* 0x000fe40000800000 */
[----:B------:R-:W-:Y:S02]  /*9490*/  SEL R0, R0, RZ, P1 ;  /* 0x000000ff00007207 */ /* 0x000fe40000800000 */
[----:B------:R-:W-:-:S03]  /*94a0*/  LOP3.LUT R7, R7, R2, RZ, 0x3c, !PT ;  /* 0x0000000207077212 */ /* 0x000fc600078e3cff */
[----:B0-----:R-:W-:Y:S01]  /*94b0*/  IMAD R9, R0, 0x8, R3 ;  /* 0x0000000800097824 */ /* 0x001fe200078e0203 */
[----:B------:R-:W-:Y:S01]  /*94c0*/  SHF.L.U32 R4, R7, 0x1f, RZ ;  /* 0x0000001f07047819 */ /* 0x000fe200000006ff */
[----:B-1----:R-:W-:Y:S06]  /*94d0*/  @!P0 BRA `(.L_x_194) ;  /* 0x00000008002c8947 */ /* 0x002fec0003800000 */
.L_x_215:
        /* <DEDUP_REMOVED lines=9> */
.L_x_216:
        /* <DEDUP_REMOVED lines=9> */
.L_x_217:
        /* <DEDUP_REMOVED lines=9> */
.L_x_218:
        /* <DEDUP_REMOVED lines=9> */
.L_x_219:
        /* <DEDUP_REMOVED lines=9> */
.L_x_220:
        /* <DEDUP_REMOVED lines=9> */
.L_x_221:
        /* <DEDUP_REMOVED lines=9> */
.L_x_222:
        /* <DEDUP_REMOVED lines=9> */
.L_x_223:
        /* <DEDUP_REMOVED lines=9> */
.L_x_224:
[----:B------:R-:W1:Y:S01]  /*99f0*/  SYNCS.PHASECHK.TRANS64.TRYWAIT P0, [R6+URZ], R5 ;  /* 0x00000005060075a7 */ /* 0x000e62000800017f */
[----:B------:R-:W-:-:S05]  /*9a00*/  VIADD R0, R0, 0x1 ;  /* 0x0000000100007836 */ /* 0x000fca0000000000 */
[----:B------:R-:W-:-:S04]  /*9a10*/  ISETP.NE.AND P1, PT, R0, 0xe, PT ;  /* 0x0000000e0000780c */ /* 0x000fc80003f25270 */
[----:B------:R-:W-:Y:S02]  /*9a20*/  SEL R2, RZ, 0x1, P1 ;  /* 0x00000001ff027807 */ /* 0x000fe40000800000 */
[----:B------:R-:W-:Y:S02]  /*9a30*/  SEL R0, R0, RZ, P1 ;  /* 0x000000ff00007207 */ /* 0x000fe40000800000 */
[----:B------:R-:W-:Y:S01]  /*9a40*/  LOP3.LUT R2, R7, R2, RZ, 0x3c, !PT ;  /* 0x0000000207027212 */ /* 0x000fe200078e3cff */
[----:B-1----:R-:W-:Y:S06]  /*9a50*/  @!P0 BRA `(.L_x_204) ;  /* 0x0000000400948947 */ /* 0x002fec0003800000 */
.L_x_225:
[----:B------:R-:W-:Y:S01]  /*9a60*/  IMAD R3, R0, 0x8, R3 ;  /* 0x0000000800037824 */ /* 0x000fe200078e0203 */
[----:B------:R-:W-:-:S07]  /*9a70*/  SHF.L.U32 R0, R2, 0x1f, RZ ;  /* 0x0000001f02007819 */ /* 0x000fce00000006ff */
.L_x_205:
[----:B--2---:R2:W3:Y:S02]  /*9a80*/  SYNCS.PHASECHK.TRANS64.TRYWAIT P0, [R3+URZ], R0 ;  /* 0x00000000030075a7 */ /* 0x0044e4000800017f */
[----:B---3--:R-:W-:Y:S05]  /*9a90*/  @!P0 NANOSLEEP.SYNCS 0x989680 ;  /* 0x009896800000895d */ /* 0x008fea0003900000 */
[----:B------:R-:W3:Y:S02]  /*9aa0*/  @!P0 SYNCS.PHASECHK.TRANS64 P0, [R3+URZ], R0 ;  /* 0x00000000030085a7 */ /* 0x000ee4000800007f */
[----:B---3--:R-:W-:Y:S05]  /*9ab0*/  @!P0 BRA `(.L_x_205) ;  /* 0xfffffffc00f08947 */ /* 0x008fea000383ffff */
.L_x_190:
[----:B------:R-:W-:Y:S05]  /*9ac0*/  BSYNC B0 ;  /* 0x0000000000007941 */ /* 0x000fea0003800000 */
.L_x_189:
[----:B------:R-:W-:Y:S05]  /*9ad0*/  EXIT ;  /* 0x000000000000794d */ /* 0x000fea0003800000 */
.L_x_22:
[----:B-1----:R-:W-:-:S04]  /*9ae0*/  IMAD.U32 R13, RZ, RZ, UR6 ;  /* 0x00000006ff0d7e24 */ /* 0x002fc8000f8e00ff */
[----:B------:R1:W4:Y:S03]  /*9af0*/  SYNCS.PHASECHK.TRANS64.TRYWAIT P0, [R13+URZ], R12 ;  /* 0x0000000c0d0075a7 */ /* 0x000326000800017f */
[----:B----4-:R-:W-:Y:S05]  /*9b00*/  @!P0 NANOSLEEP.SYNCS 0x989680 ;  /* 0x009896800000895d */ /* 0x010fea0003900000 */
[----:B------:R-:W4:Y:S02]  /*9b10*/  @!P0 SYNCS.PHASECHK.TRANS64 P0, [R13+URZ], R12 ;  /* 0x0000000c0d0085a7 */ /* 0x000f24000800007f */
[----:B----4-:R-:W-:Y:S05]  /*9b20*/  @!P0 BRA `(.L_x_22) ;  /* 0xfffffffc00ec8947 */ /* 0x010fea000383ffff */
[----:B------:R-:W-:Y:S05]  /*9b30*/  BRA `(.L_x_21) ;  /* 0xffffff7c008c7947 */ /* 0x000fea000383ffff */
.L_x_28:
[----:B-1----:R-:W-:-:S04]  /*9b40*/  IMAD.U32 R145, RZ, RZ, UR12 ;  /* 0x0000000cff917e24 */ /* 0x002fc8000f8e00ff */
[----:B------:R1:W4:Y:S03]  /*9b50*/  SYNCS.PHASECHK.TRANS64.TRYWAIT P0, [R145+URZ], R140 ;  /* 0x0000008c910075a7 */ /* 0x000326000800017f */
[----:B----4-:R-:W-:Y:S05]  /*9b60*/  @!P0 NANOSLEEP.SYNCS 0x989680 ;  /* 0x009896800000895d */ /* 0x010fea0003900000 */
[----:B------:R-:W4:Y:S02]  /*9b70*/  @!P0 SYNCS.PHASECHK.TRANS64 P0, [R145+URZ], R140 ;  /* 0x0000008c910085a7 */ /* 0x000f24000800007f */
[----:B----4-:R-:W-:Y:S05]  /*9b80*/  @!P0 BRA `(.L_x_28) ;  /* 0xfffffffc00ec8947 */ /* 0x010fea000383ffff */
[----:B------:R-:W-:Y:S05]  /*9b90*/  BRA `(.L_x_27) ;  /* 0xffffff8400d07947 */ /* 0x000fea000383ffff */
.L_x_177:
[----:B------:R-:W-:Y:S01]  /*9ba0*/  BSSY B1, `(.L_x_206) ;  /* 0x0000006000017945 */ /* 0x000fe20003800000 */
[----:B------:R-:W-:-:S07]  /*9bb0*/  IMAD.MOV.U32 R7, RZ, RZ, -0x1 ;  /* 0xffffffffff077424 */ /* 0x000fce00078e00ff */
[----:B------:R-:W-:Y:S05]  /*9bc0*/  WARPSYNC.COLLECTIVE R7, `(.L_x_207) ;  /* 0x00000000070c7348 */ /* 0x000fea0003c00000 */
[----:B------:R-:W-:Y:S02]  /*9bd0*/  ELECT P0, UR62, PT ;  /* 0x00000000003e782f */ /* 0x000fe40003800000 */
[----:B------:R-:W-:Y:S01]  /*9be0*/  MOV R7, UR62 ;  /* 0x0000003e00077c02 */ /* 0x000fe20008000f00 */
[----:B------:R-:W-:Y:S10]  /*9bf0*/  ENDCOLLECTIVE ;  /* 0x000000000000791b */ /* 0x000ff40003800000 */
.L_x_207:
[----:B------:R-:W-:Y:S05]  /*9c00*/  BSYNC B1 ;  /* 0x0000000000017941 */ /* 0x000fea0003800000 */
.L_x_206:
[----:B------:R-:W-:Y:S05]  /*9c10*/  BRA `(.L_x_208) ;  /* 0xffffffe800dc7947 */ /* 0x000fea000383ffff */
.L_x_180:
[----:B0-----:R0:W1:Y:S02]  /*9c20*/  SYNCS.PHASECHK.TRANS64.TRYWAIT P0, [R18+URZ+0x70], R9 ;  /* 0x00007009120075a7 */ /* 0x001064000800017f */
[----:B-1----:R-:W-:Y:S05]  /*9c30*/  @!P0 NANOSLEEP.SYNCS 0x989680 ;  /* 0x009896800000895d */ /* 0x002fea0003900000 */
[----:B------:R-:W1:Y:S02]  /*9c40*/  @!P0 SYNCS.PHASECHK.TRANS64 P0, [R18+URZ+0x70], R9 ;  /* 0x00007009120085a7 */ /* 0x000e64000800007f */
[----:B-1----:R-:W-:Y:S05]  /*9c50*/  @!P0 BRA `(.L_x_180) ;  /* 0xfffffffc00f08947 */ /* 0x002fea000383ffff */
[----:B------:R-:W-:Y:S05]  /*9c60*/  BRA `(.L_x_209) ;  /* 0xffffffec00147947 */ /* 0x000fea000383ffff */
.L_x_188:
[----:B------:R-:W-:Y:S01]  /*9c70*/  BSSY B0, `(.L_x_210) ;  /* 0x0000006000007945 */ /* 0x000fe20003800000 */
[----:B------:R-:W-:-:S07]  /*9c80*/  IMAD.MOV.U32 R7, RZ, RZ, -0x1 ;  /* 0xffffffffff077424 */ /* 0x000fce00078e00ff */
[----:B------:R-:W-:Y:S05]  /*9c90*/  WARPSYNC.COLLECTIVE R7, `(.L_x_211) ;  /* 0x00000000070c7348 */ /* 0x000fea0003c00000 */
[----:B------:R-:W-:Y:S02]  /*9ca0*/  ELECT P0, UR62, PT ;  /* 0x00000000003e782f */ /* 0x000fe40003800000 */
[----:B------:R-:W-:Y:S01]  /*9cb0*/  MOV R7, UR62 ;  /* 0x0000003e00077c02 */ /* 0x000fe20008000f00 */
[----:B------:R-:W-:Y:S10]  /*9cc0*/  ENDCOLLECTIVE ;  /* 0x000000000000791b */ /* 0x000ff40003800000 */
.L_x_211:
[----:B------:R-:W-:Y:S05]  /*9cd0*/  BSYNC B0 ;  /* 0x0000000000007941 */ /* 0x000fea0003800000 */
.L_x_210:
[----:B------:R-:W-:Y:S05]  /*9ce0*/  BRA `(.L_x_212) ;  /* 0xfffffff400607947 */ /* 0x000fea000383ffff */
.L_x_192:
[----:B0-----:R0:W1:Y:S02]  /*9cf0*/  SYNCS.PHASECHK.TRANS64.TRYWAIT P0, [R7+URZ], R2 ;  /* 0x00000002070075a7 */ /* 0x001064000800017f */
[----:B-1----:R-:W-:Y:S05]  /*9d00*/  @!P0 NANOSLEEP.SYNCS 0x989680 ;  /* 0x009896800000895d */ /* 0x002fea0003900000 */
[----:B------:R-:W1:Y:S02]  /*9d10*/  @!P0 SYNCS.PHASECHK.TRANS64 P0, [R7+URZ], R2 ;  /* 0x00000002070085a7 */ /* 0x000e64000800007f */
[----:B-1----:R-:W-:Y:S05]  /*9d20*/  @!P0 BRA `(.L_x_192) ;  /* 0xfffffffc00f08947 */ /* 0x002fea000383ffff */
[----:B------:R-:W-:Y:S05]  /*9d30*/  BRA `(.L_x_213) ;  /* 0xfffffff400a07947 */ /* 0x000fea000383ffff */
.L_x_193:
[----:B0-----:R0:W1:Y:S02]  /*9d40*/  SYNCS.PHASECHK.TRANS64.TRYWAIT P0, [R9+URZ], R4 ;  /* 0x00000004090075a7 */ /* 0x001064000800017f */
[----:B-1----:R-:W-:Y:S05]  /*9d50*/  @!P0 NANOSLEEP.SYNCS 0x989680 ;  /* 0x009896800000895d */ /* 0x002fea0003900000 */
[----:B------:R-:W1:Y:S02]  /*9d60*/  @!P0 SYNCS.PHASECHK.TRANS64 P0, [R9+URZ], R4 ;  /* 0x00000004090085a7 */ /* 0x000e64000800007f */
[----:B-1----:R-:W-:Y:S05]  /*9d70*/  @!P0 BRA `(.L_x_193) ;  /* 0xfffffffc00f08947 */ /* 0x002fea000383ffff */
[----:B------:R-:W-:Y:S05]  /*9d80*/  BRA `(.L_x_214) ;  /* 0xfffffff400b07947 */ /* 0x000fea000383ffff */
.L_x_194:
[----:B0-----:R0:W1:Y:S02]  /*9d90*/  SYNCS.PHASECHK.TRANS64.TRYWAIT P0, [R6+URZ], R5 ;  /* 0x00000005060075a7 */ /* 0x001064000800017f */
[----:B-1----:R-:W-:Y:S05]  /*9da0*/  @!P0 NANOSLEEP.SYNCS 0x989680 ;  /* 0x009896800000895d */ /* 0x002fea0003900000 */
[----:B------:R-:W1:Y:S02]  /*9db0*/  @!P0 SYNCS.PHASECHK.TRANS64 P0, [R6+URZ], R5 ;  /* 0x00000005060085a7 */ /* 0x000e64000800007f */
[----:B-1----:R-:W-:Y:S05]  /*9dc0*/  @!P0 BRA `(.L_x_194) ;  /* 0xfffffffc00f08947 */ /* 0x002fea000383ffff */
[----:B------:R-:W-:Y:S05]  /*9dd0*/  BRA `(.L_x_215) ;  /* 0xfffffff400c07947 */ /* 0x000fea000383ffff */
.L_x_195:
[----:B0-----:R0:W1:Y:S02]  /*9de0*/  SYNCS.PHASECHK.TRANS64.TRYWAIT P0, [R9+URZ], R4 ;  /* 0x00000004090075a7 */ /* 0x001064000800017f */
[----:B-1----:R-:W-:Y:S05]  /*9df0*/  @!P0 NANOSLEEP.SYNCS 0x989680 ;  /* 0x009896800000895d */ /* 0x002fea0003900000 */
[----:B------:R-:W1:Y:S02]  /*9e00*/  @!P0 SYNCS.PHASECHK.TRANS64 P0, [R9+URZ], R4 ;  /* 0x00000004090085a7 */ /* 0x000e64000800007f */
[----:B-1----:R-:W-:Y:S05]  /*9e10*/  @!P0 BRA `(.L_x_195) ;  /* 0xfffffffc00f08947 */ /* 0x002fea000383ffff */
[----:B------:R-:W-:Y:S05]  /*9e20*/  BRA `(.L_x_216) ;  /* 0xfffffff400d07947 */ /* 0x000fea000383ffff */
.L_x_196:
[----:B0-----:R0:W1:Y:S02]  /*9e30*/  SYNCS.PHASECHK.TRANS64.TRYWAIT P0, [R6+URZ], R5 ;  /* 0x00000005060075a7 */ /* 0x001064000800017f */
[----:B-1----:R-:W-:Y:S05]  /*9e40*/  @!P0 NANOSLEEP.SYNCS 0x989680 ;  /* 0x009896800000895d */ /* 0x002fea0003900000 */
[----:B------:R-:W1:Y:S02]  /*9e50*/  @!P0 SYNCS.PHASECHK.TRANS64 P0, [R6+URZ], R5 ;  /* 0x00000005060085a7 */ /* 0x000e64000800007f */
[----:B-1----:R-:W-:Y:S05]  /*9e60*/  @!P0 BRA `(.L_x_196) ;  /* 0xfffffffc00f08947 */ /* 0x002fea000383ffff */
[----:B------:R-:W-:Y:S05]  /*9e70*/  BRA `(.L_x_217) ;  /* 0xfffffff400e07947 */ /* 0x000fea000383ffff */
.L_x_197:
[----:B0-----:R0:W1:Y:S02]  /*9e80*/  SYNCS.PHASECHK.TRANS64.TRYWAIT P0, [R9+URZ], R4 ;  /* 0x00000004090075a7 */ /* 0x001064000800017f */
[----:B-1----:R-:W-:Y:S05]  /*9e90*/  @!P0 NANOSLEEP.SYNCS 0x989680 ;  /* 0x009896800000895d */ /* 0x002fea0003900000 */
[----:B------:R-:W1:Y:S02]  /*9ea0*/  @!P0 SYNCS.PHASECHK.TRANS64 P0, [R9+URZ], R4 ;  /* 0x00000004090085a7 */ /* 0x000e64000800007f */
[----:B-1----:R-:W-:Y:S05]  /*9eb0*/  @!P0 BRA `(.L_x_197) ;  /* 0xfffffffc00f08947 */ /* 0x002fea000383ffff */
[----:B------:R-:W-:Y:S05]  /*9ec0*/  BRA `(.L_x_218) ;  /* 0xfffffff400f07947 */ /* 0x000fea000383ffff */
.L_x_198:
[----:B0-----:R0:W1:Y:S02]  /*9ed0*/  SYNCS.PHASECHK.TRANS64.TRYWAIT P0, [R6+URZ], R5 ;  /* 0x00000005060075a7 */ /* 0x001064000800017f */
[----:B-1----:R-:W-:Y:S05]  /*9ee0*/  @!P0 NANOSLEEP.SYNCS 0x989680 ;  /* 0x009896800000895d */ /* 0x002fea0003900000 */
[----:B------:R-:W1:Y:S02]  /*9ef0*/  @!P0 SYNCS.PHASECHK.TRANS64 P0, [R6+URZ], R5 ;  /* 0x00000005060085a7 */ /* 0x000e64000800007f */
[----:B-1----:R-:W-:Y:S05]  /*9f00*/  @!P0 BRA `(.L_x_198) ;  /* 0xfffffffc00f08947 */ /* 0x002fea000383ffff */
[----:B------:R-:W-:Y:S05]  /*9f10*/  BRA `(.L_x_219) ;  /* 0xfffffff800007947 */ /* 0x000fea000383ffff */
.L_x_199:
[----:B0-----:R0:W1:Y:S02]  /*9f20*/  SYNCS.PHASECHK.TRANS64.TRYWAIT P0, [R9+URZ], R4 ;  /* 0x00000004090075a7 */ /* 0x001064000800017f */
[----:B-1----:R-:W-:Y:S05]  /*9f30*/  @!P0 NANOSLEEP.SYNCS 0x989680 ;  /* 0x009896800000895d */ /* 0x002fea0003900000 */
[----:B------:R-:W1:Y:S02]  /*9f40*/  @!P0 SYNCS.PHASECHK.TRANS64 P0, [R9+URZ], R4 ;  /* 0x00000004090085a7 */ /* 0x000e64000800007f */
[----:B-1----:R-:W-:Y:S05]  /*9f50*/  @!P0 BRA `(.L_x_199) ;  /* 0xfffffffc00f08947 */ /* 0x002fea000383ffff */
[----:B------:R-:W-:Y:S05]  /*9f60*/  BRA `(.L_x_220) ;  /* 0xfffffff800107947 */ /* 0x000fea000383ffff */
.L_x_200:
[----:B0-----:R0:W1:Y:S02]  /*9f70*/  SYNCS.PHASECHK.TRANS64.TRYWAIT P0, [R6+URZ], R5 ;  /* 0x00000005060075a7 */ /* 0x001064000800017f */
[----:B-1----:R-:W-:Y:S05]  /*9f80*/  @!P0 NANOSLEEP.SYNCS 0x989680 ;  /* 0x009896800000895d */ /* 0x002fea0003900000 */
[----:B------:R-:W1:Y:S02]  /*9f90*/  @!P0 SYNCS.PHASECHK.TRANS64 P0, [R6+URZ], R5 ;  /* 0x00000005060085a7 */ /* 0x000e64000800007f */
[----:B-1----:R-:W-:Y:S05]  /*9fa0*/  @!P0 BRA `(.L_x_200) ;  /* 0xfffffffc00f08947 */ /* 0x002fea000383ffff */
[----:B------:R-:W-:Y:S05]  /*9fb0*/  BRA `(.L_x_221) ;  /* 0xfffffff800207947 */ /* 0x000fea000383ffff */
.L_x_201:
[----:B0-----:R0:W1:Y:S02]  /*9fc0*/  SYNCS.PHASECHK.TRANS64.TRYWAIT P0, [R9+URZ], R4 ;  /* 0x00000004090075a7 */ /* 0x001064000800017f */
[----:B-1----:R-:W-:Y:S05]  /*9fd0*/  @!P0 NANOSLEEP.SYNCS 0x989680 ;  /* 0x009896800000895d */ /* 0x002fea0003900000 */
[----:B------:R-:W1:Y:S02]  /*9fe0*/  @!P0 SYNCS.PHASECHK.TRANS64 P0, [R9+URZ], R4 ;  /* 0x00000004090085a7 */ /* 0x000e64000800007f */
[----:B-1----:R-:W-:Y:S05]  /*9ff0*/  @!P0 BRA `(.L_x_201) ;  /* 0xfffffffc00f08947 */ /* 0x002fea000383ffff */
[----:B------:R-:W-:Y:S05]  /*a000*/  BRA `(.L_x_222) ;  /* 0xfffffff800307947 */ /* 0x000fea000383ffff */
.L_x_202:
[----:B0-----:R0:W1:Y:S02]  /*a010*/  SYNCS.PHASECHK.TRANS64.TRYWAIT P0, [R6+URZ], R5 ;  /* 0x00000005060075a7 */ /* 0x001064000800017f */
[----:B-1----:R-:W-:Y:S05]  /*a020*/  @!P0 NANOSLEEP.SYNCS 0x989680 ;  /* 0x009896800000895d */ /* 0x002fea0003900000 */
[----:B------:R-:W1:Y:S02]  /*a030*/  @!P0 SYNCS.PHASECHK.TRANS64 P0, [R6+URZ], R5 ;  /* 0x00000005060085a7 */ /* 0x000e64000800007f */
[----:B-1----:R-:W-:Y:S05]  /*a040*/  @!P0 BRA `(.L_x_202) ;  /* 0xfffffffc00f08947 */ /* 0x002fea000383ffff */
[----:B------:R-:W-:Y:S05]  /*a050*/  BRA `(.L_x_223) ;  /* 0xfffffff800407947 */ /* 0x000fea000383ffff */
.L_x_203:
[----:B0-----:R0:W1:Y:S02]  /*a060*/  SYNCS.PHASECHK.TRANS64.TRYWAIT P0, [R9+URZ], R4 ;  /* 0x00000004090075a7 */ /* 0x001064000800017f */
[----:B-1----:R-:W-:Y:S05]  /*a070*/  @!P0 NANOSLEEP.SYNCS 0x989680 ;  /* 0x009896800000895d */ /* 0x002fea0003900000 */
[----:B------:R-:W1:Y:S02]  /*a080*/  @!P0 SYNCS.PHASECHK.TRANS64 P0, [R9+URZ], R4 ;  /* 0x00000004090085a7 */ /* 0x000e64000800007f */
[----:B-1----:R-:W-:Y:S05]  /*a090*/  @!P0 BRA `(.L_x_203) ;  /* 0xfffffffc00f08947 */ /* 0x002fea000383ffff */
[----:B------:R-:W-:Y:S05]  /*a0a0*/  BRA `(.L_x_224) ;  /* 0xfffffff800507947 */ /* 0x000fea000383ffff */
.L_x_204:
[----:B-1----:R1:W2:Y:S02]  /*a0b0*/  SYNCS.PHASECHK.TRANS64.TRYWAIT P0, [R6+URZ], R5 ;  /* 0x00000005060075a7 */ /* 0x0022a4000800017f */
[----:B--2---:R-:W-:Y:S05]  /*a0c0*/  @!P0 NANOSLEEP.SYNCS 0x989680 ;  /* 0x009896800000895d */ /* 0x004fea0003900000 */
[----:B------:R-:W2:Y:S02]  /*a0d0*/  @!P0 SYNCS.PHASECHK.TRANS64 P0, [R6+URZ], R5 ;  /* 0x00000005060085a7 */ /* 0x000ea4000800007f */
[----:B--2---:R-:W-:Y:S05]  /*a0e0*/  @!P0 BRA `(.L_x_204) ;  /* 0xfffffffc00f08947 */ /* 0x004fea000383ffff */
[----:B------:R-:W-:Y:S05]  /*a0f0*/  BRA `(.L_x_225) ;  /* 0xfffffff800587947 */ /* 0x000fea000383ffff */
.L_x_226:
[----:B------:R-:W-:-:S00]  /*a100*/  BRA `(.L_x_226) ;  /* 0xfffffffc00fc7947 */ /* 0x000fc0000383ffff */
[----:B------:R-:W-:-:S00]  /*a110*/  NOP ;  /* 0x0000000000007918 */ /* 0x000fc00000000000 */
        /* <DEDUP_REMOVED lines=14> */
.L_x_227:


//--------------------- .nv.shared._ZN7cutlass13device_kernelINS_4gemm6kernel13GemmUniversalIN4cute5tupleIJiiiiEEENS1_10collective13CollectiveMmaINS1_37MainloopSm90TmaGmmaWarpSpecializedFP8ILi14ENS5_IJNS4_1CILi2EEENSA_ILi1EEESC_EEENS1_35KernelTmaWarpSpecializedCooperativeEEENS5_IJNSA_ILi128EEESG_NSA_ILi64EEEEEENS_12float_e5m2_tENS5_IJlSC_lEEESJ_SK_NS4_8TiledMMAINS4_8MMA_AtomIJNS4_4SM904GMMA31MMA_64x128x32_F32E5M2E5M2_SS_TNILNSO_7ScaleInE1ELSQ_1EEEEEENS4_6LayoutISD_NS5_IJSC_NSA_ILi0EEESU_EEEEENS5_IJNS4_10UnderscoreESX_SX_EEEEENS4_13SM90_TMA_LOADENS4_14ComposedLayoutINS4_7SwizzleILi2ELi4ELi3EEENS4_18smem_ptr_flag_bitsILi8EEENST_INS5_IJNSA_ILi8EEESH_EEENS5_IJSH_SC_EEEEEEEvNS4_8identityENS4_23SM90_TMA_LOAD_MULTICASTES1A_vS1B_EENS_8epilogue10collective6detail29Sm90TmaWarpSpecializedAdapterINS1F_15DefaultEpilogueISJ_SK_SK_NS1E_6thread17LinearCombinationISJ_Li1EffLNS1J_9ScaleType4KindE0ELNS_15FloatRoundStyleE2ESJ_EENS1_15EpilogueDefaultEEEEEvvEEEEvNT_6ParamsE --------------------------
	.section	.nv.shared._ZN7cutlass13device_kernelINS_4gemm6kernel13GemmUniversalIN4cute5tupleIJiiiiEEENS1_10collective13CollectiveMmaINS1_37MainloopSm90TmaGmmaWarpSpecializedFP8ILi14ENS5_IJNS4_1CILi2EEENSA_ILi1EEESC_EEENS1_35KernelTmaWarpSpecializedCooperativeEEENS5_IJNSA_ILi128EEESG_NSA_ILi64EEEEEENS_12float_e5m2_tENS5_IJlSC_lEEESJ_SK_NS4_8TiledMMAINS4_8MMA_AtomIJNS4_4SM904GMMA31MMA_64x128x32_F32E5M2E5M2_SS_TNILNSO_7ScaleInE1ELSQ_1EEEEEENS4_6LayoutISD_NS5_IJSC_NSA_ILi0EEESU_EEEEENS5_IJNS4_10UnderscoreESX_SX_EEEEENS4_13SM90_TMA_LOADENS4_14ComposedLayoutINS4_7SwizzleILi2ELi4ELi3EEENS4_18smem_ptr_flag_bitsILi8EEENST_INS5_IJNSA_ILi8EEESH_EEENS5_IJSH_SC_EEEEEEEvNS4_8identityENS4_23SM90_TMA_LOAD_MULTICASTES1A_vS1B_EENS_8epilogue10collective6detail29Sm90TmaWarpSpecializedAdapterINS1F_15DefaultEpilogueISJ_SK_SK_NS1E_6thread17LinearCombinationISJ_Li1EffLNS1J_9ScaleType4KindE0ELNS_15FloatRoundStyleE2ESJ_EENS1_15EpilogueDefaultEEEEEvvEEEEvNT_6ParamsE,"aw",@nobits
	.sectionflags	@""
	.align	16
	.zero		1024


//--------------------- .nv.shared.reserved.0     --------------------------
	.section	.nv.shared.reserved.0,"aw",@nobits
	.weak		__nv_reservedSMEM_offset_0_alias
	.size		__nv_reservedSMEM_offset_0_alias, 0, 0
	.other		__nv_reservedSMEM_offset_0_alias,@"STO_CUDA_RESERVED_SHARED STV_DEFAULT"
__nv_reservedSMEM_offset_0_alias:
	.zero		0


//--------------------- .nv.global                --------------------------
	.section	.nv.global,"aw",@nobits
.nv.global:
	.type		_ZN40_INTERNAL_546a83e4_4_k_cu_2d806c4e_197454cute1_E,@object
	.size		_ZN40_INTERNAL_546a83e4_4_k_cu_2d806c4e_197454cute1_E,(_ZN40_INTERNAL_546a83e4_4_k_cu_2d806c4e_197454cuda3std3__45__cpo6cbeginE - _ZN40_INTERNAL_546a83e4_4_k_cu_2d806c4e_197454cute1_E)
_ZN40_INTERNAL_546a83e4_4_k_cu_2d806c4e_197454cute1_E:
	.zero		1
	.type		_ZN40_INTERNAL_546a83e4_4_k_cu_2d806c4e_197454cuda3std3__45__cpo6cbeginE,@object
	.size		_ZN40_INTERNAL_546a83e4_4_k_cu_2d806c4e_197454cuda3std3__45__cpo6cbeginE,(_ZN40_INTERNAL_546a83e4_4_k_cu_2d806c4e_197454cuda3std3__48in_placeE - _ZN40_INTERNAL_546a83e4_4_k_cu_2d806c4e_197454cuda3std3__45__cpo6cbeginE)
_ZN40_INTERNAL_546a83e4_4_k_cu_2d806c4e_197454cuda3std3__45__cpo6cbeginE:
	.zero		1
	.type		_ZN40_INTERNAL_546a83e4_4_k_cu_2d806c4e_197454cuda3std3__48in_placeE,@object
	.size		_ZN40_INTERNAL_546a83e4_4_k_cu_2d806c4e_197454cuda3std3__48in_placeE,(_ZN40_INTERNAL_546a83e4_4_k_cu_2d806c4e_197454cuda3std6ranges3__45__cpo9iter_moveE - _ZN40_INTERNAL_546a83e4_4_k_cu_2d806c4e_197454cuda3std3__48in_placeE)
_ZN40_INTERNAL_546a83e4_4_k_cu_2d806c4e_197454cuda3std3__48in_placeE:
	.zero		1
	.type		_ZN40_INTERNAL_546a83e4_4_k_cu_2d806c4e_197454cuda3std6ranges3__45__cpo9iter_moveE,@object
	.size		_ZN40_INTERNAL_546a83e4_4_k_cu_2d806c4e_197454cuda3std6ranges3__45__cpo9iter_moveE,(_ZN40_INTERNAL_546a83e4_4_k_cu_2d806c4e_197454cuda3std3__45__cpo5beginE - _ZN40_INTERNAL_546a83e4_4_k_cu_2d806c4e_197454cuda3std6ranges3__45__cpo9iter_moveE)
_ZN40_INTERNAL_546a83e4_4_k_cu_2d806c4e_197454cuda3std6ranges3__45__cpo9iter_moveE:
	.zero		1
	.type		_ZN40_INTERNAL_546a83e4_4_k_cu_2d806c4e_197454cuda3std3__45__cpo5beginE,@object
	.size		_ZN40_INTERNAL_546a83e4_4_k_cu_2d806c4e_197454cuda3std3__45__cpo5beginE,(_ZN40_INTERNAL_546a83e4_4_k_cu_2d806c4e_197454cuda3std3__442_GLOBAL__N__546a83e4_4_k_cu_2d806c4e_197456ignoreE - _ZN40_INTERNAL_546a83e4_4_k_cu_2d806c4e_197454cuda3std3__45__cpo5beginE)
_ZN40_INTERNAL_546a83e4_4_k_cu_2d806c4e_197454cuda3std3__45__cpo5beginE:
	.zero		1
	.type		_ZN40_INTERNAL_546a83e4_4_k_cu_2d806c4e_197454cuda3std3__442_GLOBAL__N__546a83e4_4_k_cu_2d806c4e_197456ignoreE,@object
	.size		_ZN40_INTERNAL_546a83e4_4_k_cu_2d806c4e_197454cuda3std3__442_GLOBAL__N__546a83e4_4_k_cu_2d806c4e_197456ignoreE,(_ZN40_INTERNAL_546a83e4_4_k_cu_2d806c4e_197454cute7productE - _ZN40_INTERNAL_546a83e4_4_k_cu_2d806c4e_197454cuda3std3__442_GLOBAL__N__546a83e4_4_k_cu_2d806c4e_197456ignoreE)
_ZN40_INTERNAL_546a83e4_4_k_cu_2d806c4e_197454cuda3std3__442_GLOBAL__N__546a83e4_4_k_cu_2d806c4e_197456ignoreE:
	.zero		1
	.type		_ZN40_INTERNAL_546a83e4_4_k_cu_2d806c4e_197454cute7productE,@object
	.size		_ZN40_INTERNAL_546a83e4_4_k_cu_2d806c4e_197454cute7productE,(_ZN40_INTERNAL_546a83e4_4_k_cu_2d806c4e_197454cuda3std3__45__cpo3endE - _ZN40_INTERNAL_546a83e4_4_k_cu_2d806c4e_197454cute7productE)
_ZN40_INTERNAL_546a83e4_4_k_cu_2d806c4e_197454cute7productE:
	.zero		1
	.type		_ZN40_INTERNAL_546a83e4_4_k_cu_2d806c4e_197454cuda3std3__45__cpo3endE,@object
	.size		_ZN40_INTERNAL_546a83e4_4_k_cu_2d806c4e_197454cuda3std3__45__cpo3endE,(_ZN40_INTERNAL_546a83e4_4_k_cu_2d806c4e_197454cuda3std3__419piecewise_constructE - _ZN40_INTERNAL_546a83e4_4_k_cu_2d806c4e_197454cuda3std3__45__cpo3endE)
_ZN40_INTERNAL_546a83e4_4_k_cu_2d806c4e_197454cuda3std3__45__cpo3endE:
	.zero		1
	.type		_ZN40_INTERNAL_546a83e4_4_k_cu_2d806c4e_197454cuda3std3__419piecewise_constructE,@object
	.size		_ZN40_INTERNAL_546a83e4_4_k_cu_2d806c4e_197454cuda3std3__419piecewise_constructE,(_ZN40_INTERNAL_546a83e4_4_k_cu_2d806c4e_197454cuda3std3__45__cpo4cendE - _ZN40_INTERNAL_546a83e4_4_k_cu_2d806c4e_197454cuda3std3__419piecewise_constructE)
_ZN40_INTERNAL_546a83e4_4_k_cu_2d806c4e_197454cuda3std3__419piecewise_constructE:
	.zero		1
	.type		_ZN40_INTERNAL_546a83e4_4_k_cu_2d806c4e_197454cuda3std3__45__cpo4cendE,@object
	.size		_ZN40_INTERNAL_546a83e4_4_k_cu_2d806c4e_197454cuda3std3__45__cpo4cendE,(_ZN40_INTERNAL_546a83e4_4_k_cu_2d806c4e_197454cuda3std6ranges3__45__cpo4swapE - _ZN40_INTERNAL_546a83e4_4_k_cu_2d806c4e_197454cuda3std3__45__cpo4cendE)
_ZN40_INTERNAL_546a83e4_4_k_cu_2d806c4e_197454cuda3std3__45__cpo4cendE:
	.zero		1
	.type		_ZN40_INTERNAL_546a83e4_4_k_cu_2d806c4e_197454cuda3std6ranges3__45__cpo4swapE,@object
	.size		_ZN40_INTERNAL_546a83e4_4_k_cu_2d806c4e_197454cuda3std6ranges3__45__cpo4swapE,(.L_7 - _ZN40_INTERNAL_546a83e4_4_k_cu_2d806c4e_197454cuda3std6ranges3__45__cpo4swapE)
_ZN40_INTERNAL_546a83e4_4_k_cu_2d806c4e_197454cuda3std6ranges3__45__cpo4swapE:
	.zero		1
.L_7:


//--------------------- .nv.constant0._ZN7cutlass13device_kernelINS_4gemm6kernel13GemmUniversalIN4cute5tupleIJiiiiEEENS1_10collective13CollectiveMmaINS1_37MainloopSm90TmaGmmaWarpSpecializedFP8ILi14ENS5_IJNS4_1CILi2EEENSA_ILi1EEESC_EEENS1_35KernelTmaWarpSpecializedCooperativeEEENS5_IJNSA_ILi128EEESG_NSA_ILi64EEEEEENS_12float_e5m2_tENS5_IJlSC_lEEESJ_SK_NS4_8TiledMMAINS4_8MMA_AtomIJNS4_4SM904GMMA31MMA_64x128x32_F32E5M2E5M2_SS_TNILNSO_7ScaleInE1ELSQ_1EEEEEENS4_6LayoutISD_NS5_IJSC_NSA_ILi0EEESU_EEEEENS5_IJNS4_10UnderscoreESX_SX_EEEEENS4_13SM90_TMA_LOADENS4_14ComposedLayoutINS4_7SwizzleILi2ELi4ELi3EEENS4_18smem_ptr_flag_bitsILi8EEENST_INS5_IJNSA_ILi8EEESH_EEENS5_IJSH_SC_EEEEEEEvNS4_8identityENS4_23SM90_TMA_LOAD_MULTICASTES1A_vS1B_EENS_8epilogue10collective6detail29Sm90TmaWarpSpecializedAdapterINS1F_15DefaultEpilogueISJ_SK_SK_NS1E_6thread17LinearCombinationISJ_Li1EffLNS1J_9ScaleType4KindE0ELNS_15FloatRoundStyleE2ESJ_EENS1_15EpilogueDefaultEEEEEvvEEEEvNT_6ParamsE --------------------------
	.section	.nv.constant0._ZN7cutlass13device_kernelINS_4gemm6kernel13GemmUniversalIN4cute5tupleIJiiiiEEENS1_10collective13CollectiveMmaINS1_37MainloopSm90TmaGmmaWarpSpecializedFP8ILi14ENS5_IJNS4_1CILi2EEENSA_ILi1EEESC_EEENS1_35KernelTmaWarpSpecializedCooperativeEEENS5_IJNSA_ILi128EEESG_NSA_ILi64EEEEEENS_12float_e5m2_tENS5_IJlSC_lEEESJ_SK_NS4_8TiledMMAINS4_8MMA_AtomIJNS4_4SM904GMMA31MMA_64x128x32_F32E5M2E5M2_SS_TNILNSO_7ScaleInE1ELSQ_1EEEEEENS4_6LayoutISD_NS5_IJSC_NSA_ILi0EEESU_EEEEENS5_IJNS4_10UnderscoreESX_SX_EEEEENS4_13SM90_TMA_LOADENS4_14ComposedLayoutINS4_7SwizzleILi2ELi4ELi3EEENS4_18smem_ptr_flag_bitsILi8EEENST_INS5_IJNSA_ILi8EEESH_EEENS5_IJSH_SC_EEEEEEEvNS4_8identityENS4_23SM90_TMA_LOAD_MULTICASTES1A_vS1B_EENS_8epilogue10collective6detail29Sm90TmaWarpSpecializedAdapterINS1F_15DefaultEpilogueISJ_SK_SK_NS1E_6thread17LinearCombinationISJ_Li1EffLNS1J_9ScaleType4KindE0ELNS_15FloatRoundStyleE2ESJ_EENS1_15EpilogueDefaultEEEEEvvEEEEvNT_6ParamsE,"a",@progbits
	.sectionflags	@""
	.align	4
.nv.constant0._ZN7cutlass13device_kernelINS_4gemm6kernel13GemmUniversalIN4cute5tupleIJiiiiEEENS1_10collective13CollectiveMmaINS1_37MainloopSm90TmaGmmaWarpSpecializedFP8ILi14ENS5_IJNS4_1CILi2EEENSA_ILi1EEESC_EEENS1_35KernelTmaWarpSpecializedCooperativeEEENS5_IJNSA_ILi128EEESG_NSA_ILi64EEEEEENS_12float_e5m2_tENS5_IJlSC_lEEESJ_SK_NS4_8TiledMMAINS4_8MMA_AtomIJNS4_4SM904GMMA31MMA_64x128x32_F32E5M2E5M2_SS_TNILNSO_7ScaleInE1ELSQ_1EEEEEENS4_6LayoutISD_NS5_IJSC_NSA_ILi0EEESU_EEEEENS5_IJNS4_10UnderscoreESX_SX_EEEEENS4_13SM90_TMA_LOADENS4_14ComposedLayoutINS4_7SwizzleILi2ELi4ELi3EEENS4_18smem_ptr_flag_bitsILi8EEENST_INS5_IJNSA_ILi8EEESH_EEENS5_IJSH_SC_EEEEEEEvNS4_8identityENS4_23SM90_TMA_LOAD_MULTICASTES1A_vS1B_EENS_8epilogue10collective6detail29Sm90TmaWarpSpecializedAdapterINS1F_15DefaultEpilogueISJ_SK_SK_NS1E_6thread17LinearCombinationISJ_Li1EffLNS1J_9ScaleType4KindE0ELNS_15FloatRoundStyleE2ESJ_EENS1_15EpilogueDefaultEEEEEvvEEEEvNT_6ParamsE:
	.zero		1664


//--------------------- SYMBOLS --------------------------

	.type		.nv.reservedSmem.offset0,@object
	.size		.nv.reservedSmem.offset0,0x4
